//
// Generated by NVIDIA NVVM Compiler
//
// Compiler Build ID: CL-36424714
// Cuda compilation tools, release 13.0, V13.0.88
// Based on NVVM 20.0.0
//

.version 9.0
.target sm_100
.address_size 64

	// .globl	_Z20matrixAddElementWisePiS_S_ii

.visible .entry _Z20matrixAddElementWisePiS_S_ii(
	.param .u64 .ptr .align 1 _Z20matrixAddElementWisePiS_S_ii_param_0,
	.param .u64 .ptr .align 1 _Z20matrixAddElementWisePiS_S_ii_param_1,
	.param .u64 .ptr .align 1 _Z20matrixAddElementWisePiS_S_ii_param_2,
	.param .u32 _Z20matrixAddElementWisePiS_S_ii_param_3,
	.param .u32 _Z20matrixAddElementWisePiS_S_ii_param_4
)
{
	.reg .pred 	%p<4>;
	.reg .b32 	%r<9>;
	.reg .b64 	%rd<11>;

	ld.param.u64 	%rd1, [_Z20matrixAddElementWisePiS_S_ii_param_0];
	ld.param.u64 	%rd2, [_Z20matrixAddElementWisePiS_S_ii_param_1];
	ld.param.u64 	%rd3, [_Z20matrixAddElementWisePiS_S_ii_param_2];
	ld.param.u32 	%r4, [_Z20matrixAddElementWisePiS_S_ii_param_3];
	ld.param.u32 	%r3, [_Z20matrixAddElementWisePiS_S_ii_param_4];
	mov.u32 	%r1, %ctaid.x;
	mov.u32 	%r2, %tid.x;
	setp.ge.s32 	%p1, %r1, %r4;
	setp.ge.s32 	%p2, %r2, %r3;
	or.pred  	%p3, %p1, %p2;
	@%p3 bra 	$L__BB0_2;
	cvta.to.global.u64 	%rd4, %rd1;
	cvta.to.global.u64 	%rd5, %rd2;
	cvta.to.global.u64 	%rd6, %rd3;
	mad.lo.s32 	%r5, %r3, %r1, %r2;
	mul.wide.u32 	%rd7, %r5, 4;
	add.s64 	%rd8, %rd4, %rd7;
	ld.global.u32 	%r6, [%rd8];
	add.s64 	%rd9, %rd5, %rd7;
	ld.global.u32 	%r7, [%rd9];
	add.s32 	%r8, %r7, %r6;
	add.s64 	%rd10, %rd6, %rd7;
	st.global.u32 	[%rd10], %r8;
$L__BB0_2:
	ret;

}
	// .globl	_Z16matrixAddRowWisePiS_S_ii
.visible .entry _Z16matrixAddRowWisePiS_S_ii(
	.param .u64 .ptr .align 1 _Z16matrixAddRowWisePiS_S_ii_param_0,
	.param .u64 .ptr .align 1 _Z16matrixAddRowWisePiS_S_ii_param_1,
	.param .u64 .ptr .align 1 _Z16matrixAddRowWisePiS_S_ii_param_2,
	.param .u32 _Z16matrixAddRowWisePiS_S_ii_param_3,
	.param .u32 _Z16matrixAddRowWisePiS_S_ii_param_4
)
{
	.reg .pred 	%p<12>;
	.reg .b32 	%r<116>;
	.reg .b64 	%rd<56>;

	ld.param.u64 	%rd22, [_Z16matrixAddRowWisePiS_S_ii_param_0];
	ld.param.u64 	%rd23, [_Z16matrixAddRowWisePiS_S_ii_param_1];
	ld.param.u64 	%rd24, [_Z16matrixAddRowWisePiS_S_ii_param_2];
	ld.param.u32 	%r19, [_Z16matrixAddRowWisePiS_S_ii_param_3];
	ld.param.u32 	%r18, [_Z16matrixAddRowWisePiS_S_ii_param_4];
	cvta.to.global.u64 	%rd1, %rd24;
	cvta.to.global.u64 	%rd2, %rd23;
	cvta.to.global.u64 	%rd3, %rd22;
	mov.u32 	%r1, %ctaid.x;
	setp.ge.s32 	%p1, %r1, %r19;
	setp.lt.s32 	%p2, %r18, 1;
	or.pred  	%p3, %p1, %p2;
	@%p3 bra 	$L__BB1_13;
	mul.lo.s32 	%r2, %r18, %r1;
	and.b32  	%r3, %r18, 15;
	setp.lt.u32 	%p4, %r18, 16;
	mov.b32 	%r113, 0;
	@%p4 bra 	$L__BB1_4;
	and.b32  	%r113, %r18, 2147483632;
	neg.s32 	%r111, %r113;
	mul.wide.u32 	%rd25, %r2, 4;
	add.s64 	%rd26, %rd25, 32;
	add.s64 	%rd52, %rd1, %rd26;
	add.s64 	%rd51, %rd2, %rd26;
	add.s64 	%rd50, %rd3, %rd26;
$L__BB1_3:
	.pragma "nounroll";
	ld.global.u32 	%r21, [%rd50+-32];
	ld.global.u32 	%r22, [%rd51+-32];
	add.s32 	%r23, %r22, %r21;
	st.global.u32 	[%rd52+-32], %r23;
	ld.global.u32 	%r24, [%rd50+-28];
	ld.global.u32 	%r25, [%rd51+-28];
	add.s32 	%r26, %r25, %r24;
	st.global.u32 	[%rd52+-28], %r26;
	ld.global.u32 	%r27, [%rd50+-24];
	ld.global.u32 	%r28, [%rd51+-24];
	add.s32 	%r29, %r28, %r27;
	st.global.u32 	[%rd52+-24], %r29;
	ld.global.u32 	%r30, [%rd50+-20];
	ld.global.u32 	%r31, [%rd51+-20];
	add.s32 	%r32, %r31, %r30;
	st.global.u32 	[%rd52+-20], %r32;
	ld.global.u32 	%r33, [%rd50+-16];
	ld.global.u32 	%r34, [%rd51+-16];
	add.s32 	%r35, %r34, %r33;
	st.global.u32 	[%rd52+-16], %r35;
	ld.global.u32 	%r36, [%rd50+-12];
	ld.global.u32 	%r37, [%rd51+-12];
	add.s32 	%r38, %r37, %r36;
	st.global.u32 	[%rd52+-12], %r38;
	ld.global.u32 	%r39, [%rd50+-8];
	ld.global.u32 	%r40, [%rd51+-8];
	add.s32 	%r41, %r40, %r39;
	st.global.u32 	[%rd52+-8], %r41;
	ld.global.u32 	%r42, [%rd50+-4];
	ld.global.u32 	%r43, [%rd51+-4];
	add.s32 	%r44, %r43, %r42;
	st.global.u32 	[%rd52+-4], %r44;
	ld.global.u32 	%r45, [%rd50];
	ld.global.u32 	%r46, [%rd51];
	add.s32 	%r47, %r46, %r45;
	st.global.u32 	[%rd52], %r47;
	ld.global.u32 	%r48, [%rd50+4];
	ld.global.u32 	%r49, [%rd51+4];
	add.s32 	%r50, %r49, %r48;
	st.global.u32 	[%rd52+4], %r50;
	ld.global.u32 	%r51, [%rd50+8];
	ld.global.u32 	%r52, [%rd51+8];
	add.s32 	%r53, %r52, %r51;
	st.global.u32 	[%rd52+8], %r53;
	ld.global.u32 	%r54, [%rd50+12];
	ld.global.u32 	%r55, [%rd51+12];
	add.s32 	%r56, %r55, %r54;
	st.global.u32 	[%rd52+12], %r56;
	ld.global.u32 	%r57, [%rd50+16];
	ld.global.u32 	%r58, [%rd51+16];
	add.s32 	%r59, %r58, %r57;
	st.global.u32 	[%rd52+16], %r59;
	ld.global.u32 	%r60, [%rd50+20];
	ld.global.u32 	%r61, [%rd51+20];
	add.s32 	%r62, %r61, %r60;
	st.global.u32 	[%rd52+20], %r62;
	ld.global.u32 	%r63, [%rd50+24];
	ld.global.u32 	%r64, [%rd51+24];
	add.s32 	%r65, %r64, %r63;
	st.global.u32 	[%rd52+24], %r65;
	ld.global.u32 	%r66, [%rd50+28];
	ld.global.u32 	%r67, [%rd51+28];
	add.s32 	%r68, %r67, %r66;
	st.global.u32 	[%rd52+28], %r68;
	add.s32 	%r111, %r111, 16;
	add.s64 	%rd52, %rd52, 64;
	add.s64 	%rd51, %rd51, 64;
	add.s64 	%rd50, %rd50, 64;
	setp.ne.s32 	%p5, %r111, 0;
	@%p5 bra 	$L__BB1_3;
$L__BB1_4:
	setp.eq.s32 	%p6, %r3, 0;
	@%p6 bra 	$L__BB1_13;
	and.b32  	%r9, %r18, 7;
	setp.lt.u32 	%p7, %r3, 8;
	@%p7 bra 	$L__BB1_7;
	add.s32 	%r69, %r113, %r2;
	mul.wide.u32 	%rd27, %r69, 4;
	add.s64 	%rd28, %rd3, %rd27;
	ld.global.u32 	%r70, [%rd28];
	add.s64 	%rd29, %rd2, %rd27;
	ld.global.u32 	%r71, [%rd29];
	add.s32 	%r72, %r71, %r70;
	add.s64 	%rd30, %rd1, %rd27;
	st.global.u32 	[%rd30], %r72;
	cvt.u64.u32 	%rd31, %r2;
	cvt.u64.u32 	%rd32, %r113;
	add.s64 	%rd33, %rd32, %rd31;
	shl.b64 	%rd34, %rd33, 2;
	add.s64 	%rd35, %rd3, %rd34;
	ld.global.u32 	%r73, [%rd35+4];
	add.s64 	%rd36, %rd2, %rd34;
	ld.global.u32 	%r74, [%rd36+4];
	add.s32 	%r75, %r74, %r73;
	add.s64 	%rd37, %rd1, %rd34;
	st.global.u32 	[%rd37+4], %r75;
	ld.global.u32 	%r76, [%rd35+8];
	ld.global.u32 	%r77, [%rd36+8];
	add.s32 	%r78, %r77, %r76;
	st.global.u32 	[%rd37+8], %r78;
	ld.global.u32 	%r79, [%rd35+12];
	ld.global.u32 	%r80, [%rd36+12];
	add.s32 	%r81, %r80, %r79;
	st.global.u32 	[%rd37+12], %r81;
	ld.global.u32 	%r82, [%rd35+16];
	ld.global.u32 	%r83, [%rd36+16];
	add.s32 	%r84, %r83, %r82;
	st.global.u32 	[%rd37+16], %r84;
	ld.global.u32 	%r85, [%rd35+20];
	ld.global.u32 	%r86, [%rd36+20];
	add.s32 	%r87, %r86, %r85;
	st.global.u32 	[%rd37+20], %r87;
	ld.global.u32 	%r88, [%rd35+24];
	ld.global.u32 	%r89, [%rd36+24];
	add.s32 	%r90, %r89, %r88;
	st.global.u32 	[%rd37+24], %r90;
	ld.global.u32 	%r91, [%rd35+28];
	ld.global.u32 	%r92, [%rd36+28];
	add.s32 	%r93, %r92, %r91;
	st.global.u32 	[%rd37+28], %r93;
	add.s32 	%r113, %r113, 8;
$L__BB1_7:
	setp.eq.s32 	%p8, %r9, 0;
	@%p8 bra 	$L__BB1_13;
	and.b32  	%r12, %r18, 3;
	setp.lt.u32 	%p9, %r9, 4;
	@%p9 bra 	$L__BB1_10;
	add.s32 	%r94, %r113, %r2;
	mul.wide.u32 	%rd38, %r94, 4;
	add.s64 	%rd39, %rd3, %rd38;
	ld.global.u32 	%r95, [%rd39];
	add.s64 	%rd40, %rd2, %rd38;
	ld.global.u32 	%r96, [%rd40];
	add.s32 	%r97, %r96, %r95;
	add.s64 	%rd41, %rd1, %rd38;
	st.global.u32 	[%rd41], %r97;
	cvt.u64.u32 	%rd42, %r2;
	cvt.u64.u32 	%rd43, %r113;
	add.s64 	%rd44, %rd43, %rd42;
	shl.b64 	%rd45, %rd44, 2;
	add.s64 	%rd46, %rd3, %rd45;
	ld.global.u32 	%r98, [%rd46+4];
	add.s64 	%rd47, %rd2, %rd45;
	ld.global.u32 	%r99, [%rd47+4];
	add.s32 	%r100, %r99, %r98;
	add.s64 	%rd48, %rd1, %rd45;
	st.global.u32 	[%rd48+4], %r100;
	ld.global.u32 	%r101, [%rd46+8];
	ld.global.u32 	%r102, [%rd47+8];
	add.s32 	%r103, %r102, %r101;
	st.global.u32 	[%rd48+8], %r103;
	ld.global.u32 	%r104, [%rd46+12];
	ld.global.u32 	%r105, [%rd47+12];
	add.s32 	%r106, %r105, %r104;
	st.global.u32 	[%rd48+12], %r106;
	add.s32 	%r113, %r113, 4;
$L__BB1_10:
	setp.eq.s32 	%p10, %r12, 0;
	@%p10 bra 	$L__BB1_13;
	add.s32 	%r107, %r113, %r2;
	mul.wide.u32 	%rd49, %r107, 4;
	add.s64 	%rd55, %rd1, %rd49;
	add.s64 	%rd54, %rd2, %rd49;
	add.s64 	%rd53, %rd3, %rd49;
	neg.s32 	%r115, %r12;
$L__BB1_12:
	.pragma "nounroll";
	ld.global.u32 	%r108, [%rd53];
	ld.global.u32 	%r109, [%rd54];
	add.s32 	%r110, %r109, %r108;
	st.global.u32 	[%rd55], %r110;
	add.s64 	%rd55, %rd55, 4;
	add.s64 	%rd54, %rd54, 4;
	add.s64 	%rd53, %rd53, 4;
	add.s32 	%r115, %r115, 1;
	setp.ne.s32 	%p11, %r115, 0;
	@%p11 bra 	$L__BB1_12;
$L__BB1_13:
	ret;

}
	// .globl	_Z19matrixAddColumnWisePiS_S_ii
.visible .entry _Z19matrixAddColumnWisePiS_S_ii(
	.param .u64 .ptr .align 1 _Z19matrixAddColumnWisePiS_S_ii_param_0,
	.param .u64 .ptr .align 1 _Z19matrixAddColumnWisePiS_S_ii_param_1,
	.param .u64 .ptr .align 1 _Z19matrixAddColumnWisePiS_S_ii_param_2,
	.param .u32 _Z19matrixAddColumnWisePiS_S_ii_param_3,
	.param .u32 _Z19matrixAddColumnWisePiS_S_ii_param_4
)
{
	.reg .pred 	%p<12>;
	.reg .b32 	%r<122>;
	.reg .b64 	%rd<101>;

	ld.param.u64 	%rd4, [_Z19matrixAddColumnWisePiS_S_ii_param_0];
	ld.param.u64 	%rd5, [_Z19matrixAddColumnWisePiS_S_ii_param_1];
	ld.param.u64 	%rd6, [_Z19matrixAddColumnWisePiS_S_ii_param_2];
	ld.param.u32 	%r23, [_Z19matrixAddColumnWisePiS_S_ii_param_3];
	ld.param.u32 	%r24, [_Z19matrixAddColumnWisePiS_S_ii_param_4];
	cvta.to.global.u64 	%rd1, %rd6;
	cvta.to.global.u64 	%rd2, %rd5;
	cvta.to.global.u64 	%rd3, %rd4;
	mov.u32 	%r1, %ctaid.x;
	setp.ge.s32 	%p1, %r1, %r24;
	setp.lt.s32 	%p2, %r23, 1;
	or.pred  	%p3, %p1, %p2;
	@%p3 bra 	$L__BB2_13;
	and.b32  	%r2, %r23, 15;
	setp.lt.u32 	%p4, %r23, 16;
	mov.b32 	%r118, 0;
	@%p4 bra 	$L__BB2_4;
	and.b32  	%r118, %r23, 2147483632;
	neg.s32 	%r116, %r118;
	shl.b32 	%r5, %r24, 4;
	mul.wide.s32 	%rd11, %r24, 4;
	mov.u32 	%r115, %r1;
$L__BB2_3:
	.pragma "nounroll";
	mul.wide.s32 	%rd7, %r115, 4;
	add.s64 	%rd8, %rd3, %rd7;
	ld.global.u32 	%r26, [%rd8];
	add.s64 	%rd9, %rd2, %rd7;
	ld.global.u32 	%r27, [%rd9];
	add.s32 	%r28, %r27, %r26;
	add.s64 	%rd10, %rd1, %rd7;
	st.global.u32 	[%rd10], %r28;
	add.s64 	%rd12, %rd8, %rd11;
	ld.global.u32 	%r29, [%rd12];
	add.s64 	%rd13, %rd9, %rd11;
	ld.global.u32 	%r30, [%rd13];
	add.s32 	%r31, %r30, %r29;
	add.s64 	%rd14, %rd10, %rd11;
	st.global.u32 	[%rd14], %r31;
	add.s64 	%rd15, %rd12, %rd11;
	ld.global.u32 	%r32, [%rd15];
	add.s64 	%rd16, %rd13, %rd11;
	ld.global.u32 	%r33, [%rd16];
	add.s32 	%r34, %r33, %r32;
	add.s64 	%rd17, %rd14, %rd11;
	st.global.u32 	[%rd17], %r34;
	add.s64 	%rd18, %rd15, %rd11;
	ld.global.u32 	%r35, [%rd18];
	add.s64 	%rd19, %rd16, %rd11;
	ld.global.u32 	%r36, [%rd19];
	add.s32 	%r37, %r36, %r35;
	add.s64 	%rd20, %rd17, %rd11;
	st.global.u32 	[%rd20], %r37;
	add.s64 	%rd21, %rd18, %rd11;
	ld.global.u32 	%r38, [%rd21];
	add.s64 	%rd22, %rd19, %rd11;
	ld.global.u32 	%r39, [%rd22];
	add.s32 	%r40, %r39, %r38;
	add.s64 	%rd23, %rd20, %rd11;
	st.global.u32 	[%rd23], %r40;
	add.s64 	%rd24, %rd21, %rd11;
	ld.global.u32 	%r41, [%rd24];
	add.s64 	%rd25, %rd22, %rd11;
	ld.global.u32 	%r42, [%rd25];
	add.s32 	%r43, %r42, %r41;
	add.s64 	%rd26, %rd23, %rd11;
	st.global.u32 	[%rd26], %r43;
	add.s64 	%rd27, %rd24, %rd11;
	ld.global.u32 	%r44, [%rd27];
	add.s64 	%rd28, %rd25, %rd11;
	ld.global.u32 	%r45, [%rd28];
	add.s32 	%r46, %r45, %r44;
	add.s64 	%rd29, %rd26, %rd11;
	st.global.u32 	[%rd29], %r46;
	add.s64 	%rd30, %rd27, %rd11;
	ld.global.u32 	%r47, [%rd30];
	add.s64 	%rd31, %rd28, %rd11;
	ld.global.u32 	%r48, [%rd31];
	add.s32 	%r49, %r48, %r47;
	add.s64 	%rd32, %rd29, %rd11;
	st.global.u32 	[%rd32], %r49;
	add.s64 	%rd33, %rd30, %rd11;
	ld.global.u32 	%r50, [%rd33];
	add.s64 	%rd34, %rd31, %rd11;
	ld.global.u32 	%r51, [%rd34];
	add.s32 	%r52, %r51, %r50;
	add.s64 	%rd35, %rd32, %rd11;
	st.global.u32 	[%rd35], %r52;
	add.s64 	%rd36, %rd33, %rd11;
	ld.global.u32 	%r53, [%rd36];
	add.s64 	%rd37, %rd34, %rd11;
	ld.global.u32 	%r54, [%rd37];
	add.s32 	%r55, %r54, %r53;
	add.s64 	%rd38, %rd35, %rd11;
	st.global.u32 	[%rd38], %r55;
	add.s64 	%rd39, %rd36, %rd11;
	ld.global.u32 	%r56, [%rd39];
	add.s64 	%rd40, %rd37, %rd11;
	ld.global.u32 	%r57, [%rd40];
	add.s32 	%r58, %r57, %r56;
	add.s64 	%rd41, %rd38, %rd11;
	st.global.u32 	[%rd41], %r58;
	add.s64 	%rd42, %rd39, %rd11;
	ld.global.u32 	%r59, [%rd42];
	add.s64 	%rd43, %rd40, %rd11;
	ld.global.u32 	%r60, [%rd43];
	add.s32 	%r61, %r60, %r59;
	add.s64 	%rd44, %rd41, %rd11;
	st.global.u32 	[%rd44], %r61;
	add.s64 	%rd45, %rd42, %rd11;
	ld.global.u32 	%r62, [%rd45];
	add.s64 	%rd46, %rd43, %rd11;
	ld.global.u32 	%r63, [%rd46];
	add.s32 	%r64, %r63, %r62;
	add.s64 	%rd47, %rd44, %rd11;
	st.global.u32 	[%rd47], %r64;
	add.s64 	%rd48, %rd45, %rd11;
	ld.global.u32 	%r65, [%rd48];
	add.s64 	%rd49, %rd46, %rd11;
	ld.global.u32 	%r66, [%rd49];
	add.s32 	%r67, %r66, %r65;
	add.s64 	%rd50, %rd47, %rd11;
	st.global.u32 	[%rd50], %r67;
	add.s64 	%rd51, %rd48, %rd11;
	ld.global.u32 	%r68, [%rd51];
	add.s64 	%rd52, %rd49, %rd11;
	ld.global.u32 	%r69, [%rd52];
	add.s32 	%r70, %r69, %r68;
	add.s64 	%rd53, %rd50, %rd11;
	st.global.u32 	[%rd53], %r70;
	add.s64 	%rd54, %rd51, %rd11;
	ld.global.u32 	%r71, [%rd54];
	add.s64 	%rd55, %rd52, %rd11;
	ld.global.u32 	%r72, [%rd55];
	add.s32 	%r73, %r72, %r71;
	add.s64 	%rd56, %rd53, %rd11;
	st.global.u32 	[%rd56], %r73;
	add.s32 	%r116, %r116, 16;
	add.s32 	%r115, %r115, %r5;
	setp.ne.s32 	%p5, %r116, 0;
	@%p5 bra 	$L__BB2_3;
$L__BB2_4:
	setp.eq.s32 	%p6, %r2, 0;
	@%p6 bra 	$L__BB2_13;
	and.b32  	%r11, %r23, 7;
	setp.lt.u32 	%p7, %r2, 8;
	@%p7 bra 	$L__BB2_7;
	mad.lo.s32 	%r74, %r118, %r24, %r1;
	mul.wide.s32 	%rd57, %r74, 4;
	add.s64 	%rd58, %rd3, %rd57;
	ld.global.u32 	%r75, [%rd58];
	add.s64 	%rd59, %rd2, %rd57;
	ld.global.u32 	%r76, [%rd59];
	add.s32 	%r77, %r76, %r75;
	add.s64 	%rd60, %rd1, %rd57;
	st.global.u32 	[%rd60], %r77;
	mul.wide.s32 	%rd61, %r24, 4;
	add.s64 	%rd62, %rd58, %rd61;
	ld.global.u32 	%r78, [%rd62];
	add.s64 	%rd63, %rd59, %rd61;
	ld.global.u32 	%r79, [%rd63];
	add.s32 	%r80, %r79, %r78;
	add.s64 	%rd64, %rd60, %rd61;
	st.global.u32 	[%rd64], %r80;
	add.s64 	%rd65, %rd62, %rd61;
	ld.global.u32 	%r81, [%rd65];
	add.s64 	%rd66, %rd63, %rd61;
	ld.global.u32 	%r82, [%rd66];
	add.s32 	%r83, %r82, %r81;
	add.s64 	%rd67, %rd64, %rd61;
	st.global.u32 	[%rd67], %r83;
	add.s64 	%rd68, %rd65, %rd61;
	ld.global.u32 	%r84, [%rd68];
	add.s64 	%rd69, %rd66, %rd61;
	ld.global.u32 	%r85, [%rd69];
	add.s32 	%r86, %r85, %r84;
	add.s64 	%rd70, %rd67, %rd61;
	st.global.u32 	[%rd70], %r86;
	add.s64 	%rd71, %rd68, %rd61;
	ld.global.u32 	%r87, [%rd71];
	add.s64 	%rd72, %rd69, %rd61;
	ld.global.u32 	%r88, [%rd72];
	add.s32 	%r89, %r88, %r87;
	add.s64 	%rd73, %rd70, %rd61;
	st.global.u32 	[%rd73], %r89;
	add.s64 	%rd74, %rd71, %rd61;
	ld.global.u32 	%r90, [%rd74];
	add.s64 	%rd75, %rd72, %rd61;
	ld.global.u32 	%r91, [%rd75];
	add.s32 	%r92, %r91, %r90;
	add.s64 	%rd76, %rd73, %rd61;
	st.global.u32 	[%rd76], %r92;
	add.s64 	%rd77, %rd74, %rd61;
	ld.global.u32 	%r93, [%rd77];
	add.s64 	%rd78, %rd75, %rd61;
	ld.global.u32 	%r94, [%rd78];
	add.s32 	%r95, %r94, %r93;
	add.s64 	%rd79, %rd76, %rd61;
	st.global.u32 	[%rd79], %r95;
	add.s64 	%rd80, %rd77, %rd61;
	ld.global.u32 	%r96, [%rd80];
	add.s64 	%rd81, %rd78, %rd61;
	ld.global.u32 	%r97, [%rd81];
	add.s32 	%r98, %r97, %r96;
	add.s64 	%rd82, %rd79, %rd61;
	st.global.u32 	[%rd82], %r98;
	add.s32 	%r118, %r118, 8;
$L__BB2_7:
	setp.eq.s32 	%p8, %r11, 0;
	@%p8 bra 	$L__BB2_13;
	and.b32  	%r14, %r23, 3;
	setp.lt.u32 	%p9, %r11, 4;
	@%p9 bra 	$L__BB2_10;
	mad.lo.s32 	%r99, %r118, %r24, %r1;
	mul.wide.s32 	%rd83, %r99, 4;
	add.s64 	%rd84, %rd3, %rd83;
	ld.global.u32 	%r100, [%rd84];
	add.s64 	%rd85, %rd2, %rd83;
	ld.global.u32 	%r101, [%rd85];
	add.s32 	%r102, %r101, %r100;
	add.s64 	%rd86, %rd1, %rd83;
	st.global.u32 	[%rd86], %r102;
	mul.wide.s32 	%rd87, %r24, 4;
	add.s64 	%rd88, %rd84, %rd87;
	ld.global.u32 	%r103, [%rd88];
	add.s64 	%rd89, %rd85, %rd87;
	ld.global.u32 	%r104, [%rd89];
	add.s32 	%r105, %r104, %r103;
	add.s64 	%rd90, %rd86, %rd87;
	st.global.u32 	[%rd90], %r105;
	add.s64 	%rd91, %rd88, %rd87;
	ld.global.u32 	%r106, [%rd91];
	add.s64 	%rd92, %rd89, %rd87;
	ld.global.u32 	%r107, [%rd92];
	add.s32 	%r108, %r107, %r106;
	add.s64 	%rd93, %rd90, %rd87;
	st.global.u32 	[%rd93], %r108;
	add.s64 	%rd94, %rd91, %rd87;
	ld.global.u32 	%r109, [%rd94];
	add.s64 	%rd95, %rd92, %rd87;
	ld.global.u32 	%r110, [%rd95];
	add.s32 	%r111, %r110, %r109;
	add.s64 	%rd96, %rd93, %rd87;
	st.global.u32 	[%rd96], %r111;
	add.s32 	%r118, %r118, 4;
$L__BB2_10:
	setp.eq.s32 	%p10, %r14, 0;
	@%p10 bra 	$L__BB2_13;
	mad.lo.s32 	%r121, %r118, %r24, %r1;
	neg.s32 	%r120, %r14;
$L__BB2_12:
	.pragma "nounroll";
	mul.wide.s32 	%rd97, %r121, 4;
	add.s64 	%rd98, %rd3, %rd97;
	ld.global.u32 	%r112, [%rd98];
	add.s64 	%rd99, %rd2, %rd97;
	ld.global.u32 	%r113, [%rd99];
	add.s32 	%r114, %r113, %r112;
	add.s64 	%rd100, %rd1, %rd97;
	st.global.u32 	[%rd100], %r114;
	add.s32 	%r121, %r121, %r24;
	add.s32 	%r120, %r120, 1;
	setp.ne.s32 	%p11, %r120, 0;
	@%p11 bra 	$L__BB2_12;
$L__BB2_13:
	ret;

}


// ===== COMPILED SASS (sm_100) =====

	.target	sm_100

	.elftype	@"ET_EXEC"


//--------------------- .note.nv.tkinfo           --------------------------
	.section	.note.nv.tkinfo,"",@"SHT_NOTE"
	.sectionflags	@"SHF_NOTE_NV_TKINFO"
	.tkinfo
        /*0018*/ 	.word	0x00000002
        /*0030*/ 	.string	""
        /*0030*/ 	.string	"ptxas"
        /*0030*/ 	.string	"Cuda compilation tools, release 13.0, V13.0.88"
        /*0030*/ 	.string	"Build cuda_13.0.r13.0/compiler.36424714_0"
        /*0030*/ 	.string	"-arch sm_100 -m 64 "



//--------------------- .note.nv.cuinfo           --------------------------
	.section	.note.nv.cuinfo,"",@"SHT_NOTE"
	.sectionflags	@"SHF_NOTE_NV_CUINFO"
        /*0018*/ 	.short	0x0002
        /*001a*/ 	.short	0x0064
        /*001c*/ 	.short	0x0082
	.zero		2


//--------------------- .nv.info                  --------------------------
	.section	.nv.info,"",@"SHT_CUDA_INFO"
	.align	4


	//----- nvinfo : EIATTR_REGCOUNT
	.align		4
        /*0000*/ 	.byte	0x04, 0x2f
        /*0002*/ 	.short	(.L_1 - .L_0)
	.align		4
.L_0:
        /*0004*/ 	.word	index@(_Z20matrixAddElementWisePiS_S_ii)
        /*0008*/ 	.word	0x0000000c


	//----- nvinfo : EIATTR_FRAME_SIZE
	.align		4
.L_1:
        /*000c*/ 	.byte	0x04, 0x11
        /*000e*/ 	.short	(.L_3 - .L_2)
	.align		4
.L_2:
        /*0010*/ 	.word	index@(_Z20matrixAddElementWisePiS_S_ii)
        /*0014*/ 	.word	0x00000000


	//----- nvinfo : EIATTR_REGCOUNT
	.align		4
.L_3:
        /*0018*/ 	.byte	0x04, 0x2f
        /*001a*/ 	.short	(.L_5 - .L_4)
	.align		4
.L_4:
        /*001c*/ 	.word	index@(_Z16matrixAddRowWisePiS_S_ii)
        /*0020*/ 	.word	0x00000016


	//----- nvinfo : EIATTR_FRAME_SIZE
	.align		4
.L_5:
        /*0024*/ 	.byte	0x04, 0x11
        /*0026*/ 	.short	(.L_7 - .L_6)
	.align		4
.L_6:
        /*0028*/ 	.word	index@(_Z16matrixAddRowWisePiS_S_ii)
        /*002c*/ 	.word	0x00000000


	//----- nvinfo : EIATTR_REGCOUNT
	.align		4
.L_7:
        /*0030*/ 	.byte	0x04, 0x2f
        /*0032*/ 	.short	(.L_9 - .L_8)
	.align		4
.L_8:
        /*0034*/ 	.word	index@(_Z19matrixAddColumnWisePiS_S_ii)
        /*0038*/ 	.word	0x0000001c


	//----- nvinfo : EIATTR_FRAME_SIZE
	.align		4
.L_9:
        /*003c*/ 	.byte	0x04, 0x11
        /*003e*/ 	.short	(.L_11 - .L_10)
	.align		4
.L_10:
        /*0040*/ 	.word	index@(_Z19matrixAddColumnWisePiS_S_ii)
        /*0044*/ 	.word	0x00000000


	//----- nvinfo : EIATTR_MIN_STACK_SIZE
	.align		4
.L_11:
        /*0048*/ 	.byte	0x04, 0x12
        /*004a*/ 	.short	(.L_13 - .L_12)
	.align		4
.L_12:
        /*004c*/ 	.word	index@(_Z19matrixAddColumnWisePiS_S_ii)
        /*0050*/ 	.word	0x00000000


	//----- nvinfo : EIATTR_MIN_STACK_SIZE
	.align		4
.L_13:
        /*0054*/ 	.byte	0x04, 0x12
        /*0056*/ 	.short	(.L_15 - .L_14)
	.align		4
.L_14:
        /*0058*/ 	.word	index@(_Z16matrixAddRowWisePiS_S_ii)
        /*005c*/ 	.word	0x00000000


	//----- nvinfo : EIATTR_MIN_STACK_SIZE
	.align		4
.L_15:
        /*0060*/ 	.byte	0x04, 0x12
        /*0062*/ 	.short	(.L_17 - .L_16)
	.align		4
.L_16:
        /*0064*/ 	.word	index@(_Z20matrixAddElementWisePiS_S_ii)
        /*0068*/ 	.word	0x00000000
.L_17:


//--------------------- .nv.compat                --------------------------
	.section	.nv.compat,"",@"SHT_CUDA_COMPAT_INFO"
	.align	4
        /*0000*/ 	.byte	0x02, 0x09, 0x00, 0x00, 0x02, 0x02, 0x01, 0x00, 0x02, 0x05, 0x05, 0x00, 0x03, 0x07, 0x01, 0x01
        /*0010*/ 	.byte	0x02, 0x03, 0x00, 0x00, 0x02, 0x06, 0x01, 0x00, 0x04, 0x0b, 0x08, 0x00, 0x09, 0x00, 0x00, 0x00
        /*0020*/ 	.byte	0x00, 0x00, 0x00, 0x00


//--------------------- .nv.info._Z19matrixAddColumnWisePiS_S_ii --------------------------
	.section	.nv.info._Z19matrixAddColumnWisePiS_S_ii,"",@"SHT_CUDA_INFO"
	.sectionflags	@""
	.align	4


	//----- nvinfo : EIATTR_CUDA_API_VERSION
	.align		4
        /*0000*/ 	.byte	0x04, 0x37
        /*0002*/ 	.short	(.L_19 - .L_18)
.L_18:
        /*0004*/ 	.word	0x00000082


	//----- nvinfo : EIATTR_KPARAM_INFO
	.align		4
.L_19:
        /*0008*/ 	.byte	0x04, 0x17
        /*000a*/ 	.short	(.L_21 - .L_20)
.L_20:
        /*000c*/ 	.word	0x00000000
        /*0010*/ 	.short	0x0004
        /*0012*/ 	.short	0x001c
        /*0014*/ 	.byte	0x00, 0xf0, 0x11, 0x00


	//----- nvinfo : EIATTR_KPARAM_INFO
	.align		4
.L_21:
        /*0018*/ 	.byte	0x04, 0x17
        /*001a*/ 	.short	(.L_23 - .L_22)
.L_22:
        /*001c*/ 	.word	0x00000000
        /*0020*/ 	.short	0x0003
        /*0022*/ 	.short	0x0018
        /*0024*/ 	.byte	0x00, 0xf0, 0x11, 0x00


	//----- nvinfo : EIATTR_KPARAM_INFO
	.align		4
.L_23:
        /*0028*/ 	.byte	0x04, 0x17
        /*002a*/ 	.short	(.L_25 - .L_24)
.L_24:
        /*002c*/ 	.word	0x00000000
        /*0030*/ 	.short	0x0002
        /*0032*/ 	.short	0x0010
        /*0034*/ 	.byte	0x00, 0xf5, 0x21, 0x00


	//----- nvinfo : EIATTR_KPARAM_INFO
	.align		4
.L_25:
        /*0038*/ 	.byte	0x04, 0x17
        /*003a*/ 	.short	(.L_27 - .L_26)
.L_26:
        /*003c*/ 	.word	0x00000000
        /*0040*/ 	.short	0x0001
        /*0042*/ 	.short	0x0008
        /*0044*/ 	.byte	0x00, 0xf5, 0x21, 0x00


	//----- nvinfo : EIATTR_KPARAM_INFO
	.align		4
.L_27:
        /*0048*/ 	.byte	0x04, 0x17
        /*004a*/ 	.short	(.L_29 - .L_28)
.L_28:
        /*004c*/ 	.word	0x00000000
        /*0050*/ 	.short	0x0000
        /*0052*/ 	.short	0x0000
        /*0054*/ 	.byte	0x00, 0xf5, 0x21, 0x00


	//----- nvinfo : EIATTR_SPARSE_MMA_MASK
	.align		4
.L_29:
        /*0058*/ 	.byte	0x03, 0x50
        /*005a*/ 	.short	0x0000


	//----- nvinfo : EIATTR_MAXREG_COUNT
	.align		4
        /*005c*/ 	.byte	0x03, 0x1b
        /*005e*/ 	.short	0x00ff


	//----- nvinfo : EIATTR_MERCURY_ISA_VERSION
	.align		4
        /*0060*/ 	.byte	0x03, 0x5f
        /*0062*/ 	.short	0x0101


	//----- nvinfo : EIATTR_VRC_CTA_INIT_COUNT
	.align		4
        /*0064*/ 	.byte	0x02, 0x4a
	.zero		1
	.zero		1


	//----- nvinfo : EIATTR_EXIT_INSTR_OFFSETS
	.align		4
        /*0068*/ 	.byte	0x04, 0x1c
        /*006a*/ 	.short	(.L_31 - .L_30)


	//   ....[0]....
.L_30:
        /*006c*/ 	.word	0x00000050


	//   ....[1]....
        /*0070*/ 	.word	0x00000860


	//   ....[2]....
        /*0074*/ 	.word	0x00000c80


	//   ....[3]....
        /*0078*/ 	.word	0x00000ee0


	//   ....[4]....
        /*007c*/ 	.word	0x00000ff0


	//----- nvinfo : EIATTR_CBANK_PARAM_SIZE
	.align		4
.L_31:
        /*0080*/ 	.byte	0x03, 0x19
        /*0082*/ 	.short	0x0020


	//----- nvinfo : EIATTR_PARAM_CBANK
	.align		4
        /*0084*/ 	.byte	0x04, 0x0a
        /*0086*/ 	.short	(.L_33 - .L_32)
	.align		4
.L_32:
        /*0088*/ 	.word	index@(.nv.constant0._Z19matrixAddColumnWisePiS_S_ii)
        /*008c*/ 	.short	0x0380
        /*008e*/ 	.short	0x0020


	//----- nvinfo : EIATTR_SW_WAR
	.align		4
.L_33:
        /*0090*/ 	.byte	0x04, 0x36
        /*0092*/ 	.short	(.L_35 - .L_34)
.L_34:
        /*0094*/ 	.word	0x00000008
.L_35:


//--------------------- .nv.info._Z16matrixAddRowWisePiS_S_ii --------------------------
	.section	.nv.info._Z16matrixAddRowWisePiS_S_ii,"",@"SHT_CUDA_INFO"
	.sectionflags	@""
	.align	4


	//----- nvinfo : EIATTR_CUDA_API_VERSION
	.align		4
        /*0000*/ 	.byte	0x04, 0x37
        /*0002*/ 	.short	(.L_37 - .L_36)
.L_36:
        /*0004*/ 	.word	0x00000082


	//----- nvinfo : EIATTR_KPARAM_INFO
	.align		4
.L_37:
        /*0008*/ 	.byte	0x04, 0x17
        /*000a*/ 	.short	(.L_39 - .L_38)
.L_38:
        /*000c*/ 	.word	0x00000000
        /*0010*/ 	.short	0x0004
        /*0012*/ 	.short	0x001c
        /*0014*/ 	.byte	0x00, 0xf0, 0x11, 0x00


	//----- nvinfo : EIATTR_KPARAM_INFO
	.align		4
.L_39:
        /*0018*/ 	.byte	0x04, 0x17
        /*001a*/ 	.short	(.L_41 - .L_40)
.L_40:
        /*001c*/ 	.word	0x00000000
        /*0020*/ 	.short	0x0003
        /*0022*/ 	.short	0x0018
        /*0024*/ 	.byte	0x00, 0xf0, 0x11, 0x00


	//----- nvinfo : EIATTR_KPARAM_INFO
	.align		4
.L_41:
        /*0028*/ 	.byte	0x04, 0x17
        /*002a*/ 	.short	(.L_43 - .L_42)
.L_42:
        /*002c*/ 	.word	0x00000000
        /*0030*/ 	.short	0x0002
        /*0032*/ 	.short	0x0010
        /*0034*/ 	.byte	0x00, 0xf5, 0x21, 0x00


	//----- nvinfo : EIATTR_KPARAM_INFO
	.align		4
.L_43:
        /*0038*/ 	.byte	0x04, 0x17
        /*003a*/ 	.short	(.L_45 - .L_44)
.L_44:
        /*003c*/ 	.word	0x00000000
        /*0040*/ 	.short	0x0001
        /*0042*/ 	.short	0x0008
        /*0044*/ 	.byte	0x00, 0xf5, 0x21, 0x00


	//----- nvinfo : EIATTR_KPARAM_INFO
	.align		4
.L_45:
        /*0048*/ 	.byte	0x04, 0x17
        /*004a*/ 	.short	(.L_47 - .L_46)
.L_46:
        /*004c*/ 	.word	0x00000000
        /*0050*/ 	.short	0x0000
        /*0052*/ 	.short	0x0000
        /*0054*/ 	.byte	0x00, 0xf5, 0x21, 0x00


	//----- nvinfo : EIATTR_SPARSE_MMA_MASK
	.align		4
.L_47:
        /*0058*/ 	.byte	0x03, 0x50
        /*005a*/ 	.short	0x0000


	//----- nvinfo : EIATTR_MAXREG_COUNT
	.align		4
        /*005c*/ 	.byte	0x03, 0x1b
        /*005e*/ 	.short	0x00ff


	//----- nvinfo : EIATTR_MERCURY_ISA_VERSION
	.align		4
        /*0060*/ 	.byte	0x03, 0x5f
        /*0062*/ 	.short	0x0101


	//----- nvinfo : EIATTR_VRC_CTA_INIT_COUNT
	.align		4
        /*0064*/ 	.byte	0x02, 0x4a
	.zero		1
	.zero		1


	//----- nvinfo : EIATTR_EXIT_INSTR_OFFSETS
	.align		4
        /*0068*/ 	.byte	0x04, 0x1c
        /*006a*/ 	.short	(.L_49 - .L_48)


	//   ....[0]....
.L_48:
        /*006c*/ 	.word	0x00000050


	//   ....[1]....
        /*0070*/ 	.word	0x00000670


	//   ....[2]....
        /*0074*/ 	.word	0x00000a00


	//   ....[3]....
        /*0078*/ 	.word	0x00000c90


	//   ....[4]....
        /*007c*/ 	.word	0x00000e80


	//----- nvinfo : EIATTR_CBANK_PARAM_SIZE
	.align		4
.L_49:
        /*0080*/ 	.byte	0x03, 0x19
        /*0082*/ 	.short	0x0020


	//----- nvinfo : EIATTR_PARAM_CBANK
	.align		4
        /*0084*/ 	.byte	0x04, 0x0a
        /*0086*/ 	.short	(.L_51 - .L_50)
	.align		4
.L_50:
        /*0088*/ 	.word	index@(.nv.constant0._Z16matrixAddRowWisePiS_S_ii)
        /*008c*/ 	.short	0x0380
        /*008e*/ 	.short	0x0020


	//----- nvinfo : EIATTR_SW_WAR
	.align		4
.L_51:
        /*0090*/ 	.byte	0x04, 0x36
        /*0092*/ 	.short	(.L_53 - .L_52)
.L_52:
        /*0094*/ 	.word	0x00000008
.L_53:


//--------------------- .nv.info._Z20matrixAddElementWisePiS_S_ii --------------------------
	.section	.nv.info._Z20matrixAddElementWisePiS_S_ii,"",@"SHT_CUDA_INFO"
	.sectionflags	@""
	.align	4


	//----- nvinfo : EIATTR_CUDA_API_VERSION
	.align		4
        /*0000*/ 	.byte	0x04, 0x37
        /*0002*/ 	.short	(.L_55 - .L_54)
.L_54:
        /*0004*/ 	.word	0x00000082


	//----- nvinfo : EIATTR_KPARAM_INFO
	.align		4
.L_55:
        /*0008*/ 	.byte	0x04, 0x17
        /*000a*/ 	.short	(.L_57 - .L_56)
.L_56:
        /*000c*/ 	.word	0x00000000
        /*0010*/ 	.short	0x0004
        /*0012*/ 	.short	0x001c
        /*0014*/ 	.byte	0x00, 0xf0, 0x11, 0x00


	//----- nvinfo : EIATTR_KPARAM_INFO
	.align		4
.L_57:
        /*0018*/ 	.byte	0x04, 0x17
        /*001a*/ 	.short	(.L_59 - .L_58)
.L_58:
        /*001c*/ 	.word	0x00000000
        /*0020*/ 	.short	0x0003
        /*0022*/ 	.short	0x0018
        /*0024*/ 	.byte	0x00, 0xf0, 0x11, 0x00


	//----- nvinfo : EIATTR_KPARAM_INFO
	.align		4
.L_59:
        /*0028*/ 	.byte	0x04, 0x17
        /*002a*/ 	.short	(.L_61 - .L_60)
.L_60:
        /*002c*/ 	.word	0x00000000
        /*0030*/ 	.short	0x0002
        /*0032*/ 	.short	0x0010
        /*0034*/ 	.byte	0x00, 0xf5, 0x21, 0x00


	//----- nvinfo : EIATTR_KPARAM_INFO
	.align		4
.L_61:
        /*0038*/ 	.byte	0x04, 0x17
        /*003a*/ 	.short	(.L_63 - .L_62)
.L_62:
        /*003c*/ 	.word	0x00000000
        /*0040*/ 	.short	0x0001
        /*0042*/ 	.short	0x0008
        /*0044*/ 	.byte	0x00, 0xf5, 0x21, 0x00


	//----- nvinfo : EIATTR_KPARAM_INFO
	.align		4
.L_63:
        /*0048*/ 	.byte	0x04, 0x17
        /*004a*/ 	.short	(.L_65 - .L_64)
.L_64:
        /*004c*/ 	.word	0x00000000
        /*0050*/ 	.short	0x0000
        /*0052*/ 	.short	0x0000
        /*0054*/ 	.byte	0x00, 0xf5, 0x21, 0x00


	//----- nvinfo : EIATTR_SPARSE_MMA_MASK
	.align		4
.L_65:
        /*0058*/ 	.byte	0x03, 0x50
        /*005a*/ 	.short	0x0000


	//----- nvinfo : EIATTR_MAXREG_COUNT
	.align		4
        /*005c*/ 	.byte	0x03, 0x1b
        /*005e*/ 	.short	0x00ff


	//----- nvinfo : EIATTR_MERCURY_ISA_VERSION
	.align		4
        /*0060*/ 	.byte	0x03, 0x5f
        /*0062*/ 	.short	0x0101


	//----- nvinfo : EIATTR_VRC_CTA_INIT_COUNT
	.align		4
        /*0064*/ 	.byte	0x02, 0x4a
	.zero		1
	.zero		1


	//----- nvinfo : EIATTR_EXIT_INSTR_OFFSETS
	.align		4
        /*0068*/ 	.byte	0x04, 0x1c
        /*006a*/ 	.short	(.L_67 - .L_66)


	//   ....[0]....
.L_66:
        /*006c*/ 	.word	0x00000060


	//   ....[1]....
        /*0070*/ 	.word	0x00000130


	//----- nvinfo : EIATTR_CBANK_PARAM_SIZE
	.align		4
.L_67:
        /*0074*/ 	.byte	0x03, 0x19
        /*0076*/ 	.short	0x0020


	//----- nvinfo : EIATTR_PARAM_CBANK
	.align		4
        /*0078*/ 	.byte	0x04, 0x0a
        /*007a*/ 	.short	(.L_69 - .L_68)
	.align		4
.L_68:
        /*007c*/ 	.word	index@(.nv.constant0._Z20matrixAddElementWisePiS_S_ii)
        /*0080*/ 	.short	0x0380
        /*0082*/ 	.short	0x0020


	//----- nvinfo : EIATTR_SW_WAR
	.align		4
.L_69:
        /*0084*/ 	.byte	0x04, 0x36
        /*0086*/ 	.short	(.L_71 - .L_70)
.L_70:
        /*0088*/ 	.word	0x00000008
.L_71:


//--------------------- .nv.callgraph             --------------------------
	.section	.nv.callgraph,"",@"SHT_CUDA_CALLGRAPH"
	.align	4
	.sectionentsize	8
	.align		4
        /*0000*/ 	.word	0x00000000
	.align		4
        /*0004*/ 	.word	0xffffffff
	.align		4
        /*0008*/ 	.word	0x00000000
	.align		4
        /*000c*/ 	.word	0xfffffffe
	.align		4
        /*0010*/ 	.word	0x00000000
	.align		4
        /*0014*/ 	.word	0xfffffffd
	.align		4
        /*0018*/ 	.word	0x00000000
	.align		4
        /*001c*/ 	.word	0xfffffffc


//--------------------- .text._Z19matrixAddColumnWisePiS_S_ii --------------------------
	.section	.text._Z19matrixAddColumnWisePiS_S_ii,"ax",@progbits
	.align	128
        .global         _Z19matrixAddColumnWisePiS_S_ii
        .type           _Z19matrixAddColumnWisePiS_S_ii,@function
        .size           _Z19matrixAddColumnWisePiS_S_ii,(.L_x_13 - _Z19matrixAddColumnWisePiS_S_ii)
        .other          _Z19matrixAddColumnWisePiS_S_ii,@"STO_CUDA_ENTRY STV_DEFAULT"
_Z19matrixAddColumnWisePiS_S_ii:
.text._Z19matrixAddColumnWisePiS_S_ii:
[----:B------:R-:W-:Y:S08]  /*0000*/  LDC R1, c[0x0][0x37c] ;  /* 0x0000df00ff017b82 */ /* 0x000ff00000000800 */
[----:B------:R-:W0:Y:S08]  /*0010*/  LDC.64 R2, c[0x0][0x398] ;  /* 0x0000e600ff027b82 */ /* 0x000e300000000a00 */
[----:B------:R-:W1:Y:S01]  /*0020*/  S2UR UR4, SR_CTAID.X ;  /* 0x00000000000479c3 */ /* 0x000e620000002500 */
[----:B0-----:R-:W-:-:S04]  /*0030*/  ISETP.GE.AND P0, PT, R2, 0x1, PT ;  /* 0x000000010200780c */ /* 0x001fc80003f06270 */
[----:B-1----:R-:W-:-:S13]  /*0040*/  ISETP.LE.OR P0, PT, R3, UR4, !P0 ;  /* 0x0000000403007c0c */ /* 0x002fda000c703670 */
[----:B------:R-:W-:Y:S05]  /*0050*/  @P0 EXIT ;  /* 0x000000000000094d */ /* 0x000fea0003800000 */
[C---:B------:R-:W-:Y:S01]  /*0060*/  ISETP.GE.U32.AND P1, PT, R2.reuse, 0x10, PT ;  /* 0x000000100200780c */ /* 0x040fe20003f26070 */
[----:B------:R-:W0:Y:S01]  /*0070*/  LDCU.64 UR6, c[0x0][0x358] ;  /* 0x00006b00ff0677ac */ /* 0x000e220008000a00 */
[----:B------:R-:W-:Y:S01]  /*0080*/  LOP3.LUT R12, R2, 0xf, RZ, 0xc0, !PT ;  /* 0x0000000f020c7812 */ /* 0x000fe200078ec0ff */
[----:B------:R-:W-:-:S03]  /*0090*/  HFMA2 R0, -RZ, RZ, 0, 0 ;  /* 0x00000000ff007431 */ /* 0x000fc600000001ff */
[----:B------:R-:W-:-:S07]  /*00a0*/  ISETP.NE.AND P0, PT, R12, RZ, PT ;  /* 0x000000ff0c00720c */ /* 0x000fce0003f05270 */
[----:B------:R-:W-:Y:S06]  /*00b0*/  @!P1 BRA `(.L_x_0) ;  /* 0x0000000400e89947 */ /* 0x000fec0003800000 */
[----:B------:R-:W-:Y:S02]  /*00c0*/  LOP3.LUT R0, R2, 0x7ffffff0, RZ, 0xc0, !PT ;  /* 0x7ffffff002007812 */ /* 0x000fe400078ec0ff */
[----:B------:R-:W-:Y:S02]  /*00d0*/  MOV R4, UR4 ;  /* 0x0000000400047c02 */ /* 0x000fe40008000f00 */
[----:B------:R-:W-:-:S07]  /*00e0*/  IADD3 R5, PT, PT, -R0, RZ, RZ ;  /* 0x000000ff00057210 */ /* 0x000fce0007ffe1ff */
.L_x_1:
[----:B--2---:R-:W1:Y:S08]  /*00f0*/  LDC.64 R10, c[0x0][0x380] ;  /* 0x0000e000ff0a7b82 */ /* 0x004e700000000a00 */
[----:B------:R-:W2:Y:S08]  /*0100*/  LDC.64 R14, c[0x0][0x388] ;  /* 0x0000e200ff0e7b82 */ /* 0x000eb00000000a00 */
[----:B------:R-:W3:Y:S01]  /*0110*/  LDC.64 R6, c[0x0][0x390] ;  /* 0x0000e400ff067b82 */ /* 0x000ee20000000a00 */
[----:B-1----:R-:W-:-:S05]  /*0120*/  IMAD.WIDE R10, R4, 0x4, R10 ;  /* 0x00000004040a7825 */ /* 0x002fca00078e020a */
[----:B0-----:R-:W4:Y:S01]  /*0130*/  LDG.E R8, desc[UR6][R10.64] ;  /* 0x000000060a087981 */ /* 0x001f22000c1e1900 */
[----:B--2---:R-:W-:-:S05]  /*0140*/  IMAD.WIDE R14, R4, 0x4, R14 ;  /* 0x00000004040e7825 */ /* 0x004fca00078e020e */
[----:B------:R-:W4:Y:S01]  /*0150*/  LDG.E R9, desc[UR6][R14.64] ;  /* 0x000000060e097981 */ /* 0x000f22000c1e1900 */
[----:B------:R-:W-:-:S04]  /*0160*/  IMAD.WIDE R16, R3, 0x4, R10 ;  /* 0x0000000403107825 */ /* 0x000fc800078e020a */
[----:B---3--:R-:W-:-:S04]  /*0170*/  IMAD.WIDE R6, R4, 0x4, R6 ;  /* 0x0000000404067825 */ /* 0x008fc800078e0206 */
[----:B------:R-:W-:Y:S01]  /*0180*/  IMAD.WIDE R18, R3, 0x4, R14 ;  /* 0x0000000403127825 */ /* 0x000fe200078e020e */
[----:B----4-:R-:W-:-:S05]  /*0190*/  IADD3 R13, PT, PT, R8, R9, RZ ;  /* 0x00000009080d7210 */ /* 0x010fca0007ffe0ff */
[----:B------:R0:W-:Y:S04]  /*01a0*/  STG.E desc[UR6][R6.64], R13 ;  /* 0x0000000d06007986 */ /* 0x0001e8000c101906 */
[----:B------:R-:W2:Y:S04]  /*01b0*/  LDG.E R20, desc[UR6][R16.64] ;  /* 0x0000000610147981 */ /* 0x000ea8000c1e1900 */
[----:B------:R-:W2:Y:S01]  /*01c0*/  LDG.E R21, desc[UR6][R18.64] ;  /* 0x0000000612157981 */ /* 0x000ea2000c1e1900 */
[----:B------:R-:W-:-:S04]  /*01d0*/  IMAD.WIDE R8, R3, 0x4, R6 ;  /* 0x0000000403087825 */ /* 0x000fc800078e0206 */
[----:B------:R-:W-:Y:S01]  /*01e0*/  IMAD.WIDE R14, R3, 0x4, R16 ;  /* 0x00000004030e7825 */ /* 0x000fe200078e0210 */
[----:B--2---:R-:W-:-:S03]  /*01f0*/  IADD3 R23, PT, PT, R20, R21, RZ ;  /* 0x0000001514177210 */ /* 0x004fc60007ffe0ff */
[C---:B------:R-:W-:Y:S02]  /*0200*/  IMAD.WIDE R20, R3.reuse, 0x4, R18 ;  /* 0x0000000403147825 */ /* 0x040fe400078e0212 */
[----:B------:R1:W-:Y:S04]  /*0210*/  STG.E desc[UR6][R8.64], R23 ;  /* 0x0000001708007986 */ /* 0x0003e8000c101906 */
[----:B------:R-:W2:Y:S04]  /*0220*/  LDG.E R22, desc[UR6][R14.64] ;  /* 0x000000060e167981 */ /* 0x000ea8000c1e1900 */
[----:B------:R-:W2:Y:S01]  /*0230*/  LDG.E R25, desc[UR6][R20.64] ;  /* 0x0000000614197981 */ /* 0x000ea2000c1e1900 */
[----:B------:R-:W-:-:S04]  /*0240*/  IMAD.WIDE R10, R3, 0x4, R8 ;  /* 0x00000004030a7825 */ /* 0x000fc800078e0208 */
[----:B------:R-:W-:-:S04]  /*0250*/  IMAD.WIDE R16, R3, 0x4, R14 ;  /* 0x0000000403107825 */ /* 0x000fc800078e020e */
[----:B------:R-:W-:Y:S01]  /*0260*/  IMAD.WIDE R18, R3, 0x4, R20 ;  /* 0x0000000403127825 */ /* 0x000fe200078e0214 */
[----:B--2---:R-:W-:-:S05]  /*0270*/  IADD3 R25, PT, PT, R22, R25, RZ ;  /* 0x0000001916197210 */ /* 0x004fca0007ffe0ff */
[----:B------:R2:W-:Y:S04]  /*0280*/  STG.E desc[UR6][R10.64], R25 ;  /* 0x000000190a007986 */ /* 0x0005e8000c101906 */
[----:B0-----:R-:W3:Y:S04]  /*0290*/  LDG.E R13, desc[UR6][R16.64] ;  /* 0x00000006100d7981 */ /* 0x001ee8000c1e1900 */
[----:B------:R-:W3:Y:S01]  /*02a0*/  LDG.E R22, desc[UR6][R18.64] ;  /* 0x0000000612167981 */ /* 0x000ee2000c1e1900 */
[----:B------:R-:W-:-:S04]  /*02b0*/  IMAD.WIDE R6, R3, 0x4, R10 ;  /* 0x0000000403067825 */ /* 0x000fc800078e020a */
[----:B------:R-:W-:-:S04]  /*02c0*/  IMAD.WIDE R14, R3, 0x4, R16 ;  /* 0x00000004030e7825 */ /* 0x000fc800078e0210 */
[----:B------:R-:W-:Y:S01]  /*02d0*/  IMAD.WIDE R20, R3, 0x4, R18 ;  /* 0x0000000403147825 */ /* 0x000fe200078e0212 */
[----:B---3--:R-:W-:-:S05]  /*02e0*/  IADD3 R13, PT, PT, R13, R22, RZ ;  /* 0x000000160d0d7210 */ /* 0x008fca0007ffe0ff */
[----:B------:R0:W-:Y:S04]  /*02f0*/  STG.E desc[UR6][R6.64], R13 ;  /* 0x0000000d06007986 */ /* 0x0001e8000c101906 */
[----:B------:R-:W3:Y:S04]  /*0300*/  LDG.E R22, desc[UR6][R14.64] ;  /* 0x000000060e167981 */ /* 0x000ee8000c1e1900 */
[----:B-1----:R-:W3:Y:S01]  /*0310*/  LDG.E R23, desc[UR6][R20.64] ;  /* 0x0000000614177981 */ /* 0x002ee2000c1e1900 */
[----:B------:R-:W-:-:S04]  /*0320*/  IMAD.WIDE R8, R3, 0x4, R6 ;  /* 0x0000000403087825 */ /* 0x000fc800078e0206 */
[----:B------:R-:W-:-:S04]  /*0330*/  IMAD.WIDE R16, R3, 0x4, R14 ;  /* 0x0000000403107825 */ /* 0x000fc800078e020e */
[----:B------:R-:W-:Y:S01]  /*0340*/  IMAD.WIDE R18, R3, 0x4, R20 ;  /* 0x0000000403127825 */ /* 0x000fe200078e0214 */
[----:B---3--:R-:W-:-:S05]  /*0350*/  IADD3 R23, PT, PT, R22, R23, RZ ;  /* 0x0000001716177210 */ /* 0x008fca0007ffe0ff */
[----:B------:R1:W-:Y:S04]  /*0360*/  STG.E desc[UR6][R8.64], R23 ;  /* 0x0000001708007986 */ /* 0x0003e8000c101906 */
[----:B------:R-:W3:Y:S04]  /*0370*/  LDG.E R22, desc[UR6][R16.64] ;  /* 0x0000000610167981 */ /* 0x000ee8000c1e1900 */
[----:B--2---:R-:W3:Y:S01]  /*0380*/  LDG.E R25, desc[UR6][R18.64] ;  /* 0x0000000612197981 */ /* 0x004ee2000c1e1900 */
[----:B------:R-:W-:-:S04]  /*0390*/  IMAD.WIDE R10, R3, 0x4, R8 ;  /* 0x00000004030a7825 */ /* 0x000fc800078e0208 */
[----:B------:R-:W-:-:S04]  /*03a0*/  IMAD.WIDE R14, R3, 0x4, R16 ;  /* 0x00000004030e7825 */ /* 0x000fc800078e0210 */
[----:B------:R-:W-:Y:S01]  /*03b0*/  IMAD.WIDE R20, R3, 0x4, R18 ;  /* 0x0000000403147825 */ /* 0x000fe200078e0212 */
[----:B---3--:R-:W-:-:S05]  /*03c0*/  IADD3 R25, PT, PT, R22, R25, RZ ;  /* 0x0000001916197210 */ /* 0x008fca0007ffe0ff */
        /* <DEDUP_REMOVED lines=60> */
[----:B0-----:R-:W-:-:S04]  /*0790*/  IMAD.WIDE R6, R3, 0x4, R14 ;  /* 0x0000000403067825 */ /* 0x001fc800078e020e */
[----:B------:R-:W-:Y:S01]  /*07a0*/  IMAD.WIDE R16, R3, 0x4, R20 ;  /* 0x0000000403107825 */ /* 0x000fe200078e0214 */
[----:B---3--:R-:W-:-:S05]  /*07b0*/  IADD3 R25, PT, PT, R22, R25, RZ ;  /* 0x0000001916197210 */ /* 0x008fca0007ffe0ff */
[----:B------:R2:W-:Y:S04]  /*07c0*/  STG.E desc[UR6][R10.64], R25 ;  /* 0x000000190a007986 */ /* 0x0005e8000c101906 */
[----:B------:R-:W1:Y:S04]  /*07d0*/  LDG.E R6, desc[UR6][R6.64] ;  /* 0x0000000606067981 */ /* 0x000e68000c1e1900 */
[----:B------:R-:W1:Y:S01]  /*07e0*/  LDG.E R17, desc[UR6][R16.64] ;  /* 0x0000000610117981 */ /* 0x000e62000c1e1900 */
[----:B------:R-:W-:-:S04]  /*07f0*/  IADD3 R5, PT, PT, R5, 0x10, RZ ;  /* 0x0000001005057810 */ /* 0x000fc80007ffe0ff */
[----:B------:R-:W-:Y:S01]  /*0800*/  ISETP.NE.AND P1, PT, R5, RZ, PT ;  /* 0x000000ff0500720c */ /* 0x000fe20003f25270 */
[C---:B------:R-:W-:Y:S01]  /*0810*/  IMAD.WIDE R18, R3.reuse, 0x4, R10 ;  /* 0x0000000403127825 */ /* 0x040fe200078e020a */
[----:B------:R-:W-:Y:S02]  /*0820*/  LEA R4, R3, R4, 0x4 ;  /* 0x0000000403047211 */ /* 0x000fe400078e20ff */
[----:B-1----:R-:W-:-:S05]  /*0830*/  IADD3 R9, PT, PT, R6, R17, RZ ;  /* 0x0000001106097210 */ /* 0x002fca0007ffe0ff */
[----:B------:R2:W-:Y:S04]  /*0840*/  STG.E desc[UR6][R18.64], R9 ;  /* 0x0000000912007986 */ /* 0x0005e8000c101906 */
[----:B------:R-:W-:Y:S05]  /*0850*/  @P1 BRA `(.L_x_1) ;  /* 0xfffffff800241947 */ /* 0x000fea000383ffff */
.L_x_0:
[----:B0-----:R-:W-:Y:S05]  /*0860*/  @!P0 EXIT ;  /* 0x000000000000894d */ /* 0x001fea0003800000 */
[----:B------:R-:W-:Y:S02]  /*0870*/  ISETP.GE.U32.AND P0, PT, R12, 0x8, PT ;  /* 0x000000080c00780c */ /* 0x000fe40003f06070 */
[----:B--2---:R-:W-:-:S04]  /*0880*/  LOP3.LUT R18, R2, 0x7, RZ, 0xc0, !PT ;  /* 0x0000000702127812 */ /* 0x004fc800078ec0ff */
[----:B------:R-:W-:-:S07]  /*0890*/  ISETP.NE.AND P1, PT, R18, RZ, PT ;  /* 0x000000ff1200720c */ /* 0x000fce0003f25270 */
[----:B------:R-:W-:Y:S06]  /*08a0*/  @!P0 BRA `(.L_x_2) ;  /* 0x0000000000f48947 */ /* 0x000fec0003800000 */
[----:B------:R-:W0:Y:S01]  /*08b0*/  LDC.64 R4, c[0x0][0x380] ;  /* 0x0000e000ff047b82 */ /* 0x000e220000000a00 */
[----:B------:R-:W-:-:S07]  /*08c0*/  IMAD R11, R0, R3, UR4 ;  /* 0x00000004000b7e24 */ /* 0x000fce000f8e0203 */
[----:B------:R-:W1:Y:S08]  /*08d0*/  LDC.64 R6, c[0x0][0x388] ;  /* 0x0000e200ff067b82 */ /* 0x000e700000000a00 */
[----:B------:R-:W2:Y:S01]  /*08e0*/  LDC.64 R8, c[0x0][0x390] ;  /* 0x0000e400ff087b82 */ /* 0x000ea20000000a00 */
[----:B0-----:R-:W-:-:S05]  /*08f0*/  IMAD.WIDE R4, R11, 0x4, R4 ;  /* 0x000000040b047825 */ /* 0x001fca00078e0204 */
[----:B------:R-:W3:Y:S01]  /*0900*/  LDG.E R10, desc[UR6][R4.64] ;  /* 0x00000006040a7981 */ /* 0x000ee2000c1e1900 */
[----:B-1----:R-:W-:-:S05]  /*0910*/  IMAD.WIDE R6, R11, 0x4, R6 ;  /* 0x000000040b067825 */ /* 0x002fca00078e0206 */
[----:B------:R-:W3:Y:S01]  /*0920*/  LDG.E R13, desc[UR6][R6.64] ;  /* 0x00000006060d7981 */ /* 0x000ee2000c1e1900 */
[----:B--2---:R-:W-:Y:S01]  /*0930*/  IMAD.WIDE R8, R11, 0x4, R8 ;  /* 0x000000040b087825 */ /* 0x004fe200078e0208 */
[----:B---3--:R-:W-:-:S03]  /*0940*/  IADD3 R19, PT, PT, R10, R13, RZ ;  /* 0x0000000d0a137210 */ /* 0x008fc60007ffe0ff */
[----:B------:R-:W-:-:S04]  /*0950*/  IMAD.WIDE R10, R3, 0x4, R4 ;  /* 0x00000004030a7825 */ /* 0x000fc800078e0204 */
[C---:B------:R-:W-:Y:S01]  /*0960*/  IMAD.WIDE R12, R3.reuse, 0x4, R6 ;  /* 0x00000004030c7825 */ /* 0x040fe200078e0206 */
        /* <DEDUP_REMOVED lines=8> */
[----:B------:R-:W2:Y:S04]  /*09f0*/  LDG.E R20, desc[UR6][R4.64] ;  /* 0x0000000604147981 */ /* 0x000ea8000c1e1900 */
[----:B------:R-:W2:Y:S01]  /*0a00*/  LDG.E R23, desc[UR6][R6.64] ;  /* 0x0000000606177981 */ /* 0x000ea2000c1e1900 */
[----:B------:R-:W-:-:S04]  /*0a10*/  IMAD.WIDE R16, R3, 0x4, R14 ;  /* 0x0000000403107825 */ /* 0x000fc800078e020e */
[----:B0-----:R-:W-:-:S04]  /*0a20*/  IMAD.WIDE R8, R3, 0x4, R4 ;  /* 0x0000000403087825 */ /* 0x001fc800078e0204 */
[----:B------:R-:W-:Y:S01]  /*0a30*/  IMAD.WIDE R10, R3, 0x4, R6 ;  /* 0x00000004030a7825 */ /* 0x000fe200078e0206 */
[----:B--2---:R-:W-:-:S05]  /*0a40*/  IADD3 R23, PT, PT, R20, R23, RZ ;  /* 0x0000001714177210 */ /* 0x004fca0007ffe0ff */
        /* <DEDUP_REMOVED lines=16> */
[----:B0-----:R-:W3:Y:S01]  /*0b50*/  LDG.E R23, desc[UR6][R10.64] ;  /* 0x000000060a177981 */ /* 0x001ee2000c1e1900 */
[----:B------:R-:W-:-:S04]  /*0b60*/  IMAD.WIDE R16, R3, 0x4, R14 ;  /* 0x0000000403107825 */ /* 0x000fc800078e020e */
[----:B------:R-:W-:-:S04]  /*0b70*/  IMAD.WIDE R4, R3, 0x4, R8 ;  /* 0x0000000403047825 */ /* 0x000fc800078e0208 */
[----:B------:R-:W-:Y:S01]  /*0b80*/  IMAD.WIDE R6, R3, 0x4, R10 ;  /* 0x0000000403067825 */ /* 0x000fe200078e020a */
[----:B---3--:R-:W-:-:S05]  /*0b90*/  IADD3 R23, PT, PT, R20, R23, RZ ;  /* 0x0000001714177210 */ /* 0x008fca0007ffe0ff */
[----:B------:R0:W-:Y:S04]  /*0ba0*/  STG.E desc[UR6][R16.64], R23 ;  /* 0x0000001710007986 */ /* 0x0001e8000c101906 */
[----:B--2---:R-:W2:Y:S04]  /*0bb0*/  LDG.E R19, desc[UR6][R4.64] ;  /* 0x0000000604137981 */ /* 0x004ea8000c1e1900 */
[----:B------:R-:W2:Y:S01]  /*0bc0*/  LDG.E R20, desc[UR6][R6.64] ;  /* 0x0000000606147981 */ /* 0x000ea2000c1e1900 */
[----:B------:R-:W-:-:S04]  /*0bd0*/  IMAD.WIDE R12, R3, 0x4, R16 ;  /* 0x00000004030c7825 */ /* 0x000fc800078e0210 */
[----:B------:R-:W-:-:S04]  /*0be0*/  IMAD.WIDE R8, R3, 0x4, R4 ;  /* 0x0000000403087825 */ /* 0x000fc800078e0204 */
[----:B------:R-:W-:Y:S01]  /*0bf0*/  IMAD.WIDE R10, R3, 0x4, R6 ;  /* 0x00000004030a7825 */ /* 0x000fe200078e0206 */
[----:B--2---:R-:W-:-:S05]  /*0c00*/  IADD3 R19, PT, PT, R19, R20, RZ ;  /* 0x0000001413137210 */ /* 0x004fca0007ffe0ff */
[----:B------:R2:W-:Y:S04]  /*0c10*/  STG.E desc[UR6][R12.64], R19 ;  /* 0x000000130c007986 */ /* 0x0005e8000c101906 */
[----:B------:R-:W0:Y:S04]  /*0c20*/  LDG.E R8, desc[UR6][R8.64] ;  /* 0x0000000608087981 */ /* 0x000e28000c1e1900 */
[----:B------:R-:W0:Y:S01]  /*0c30*/  LDG.E R11, desc[UR6][R10.64] ;  /* 0x000000060a0b7981 */ /* 0x000e22000c1e1900 */
[----:B-1----:R-:W-:Y:S01]  /*0c40*/  IMAD.WIDE R14, R3, 0x4, R12 ;  /* 0x00000004030e7825 */ /* 0x002fe200078e020c */
[----:B------:R-:W-:-:S02]  /*0c50*/  IADD3 R0, PT, PT, R0, 0x8, RZ ;  /* 0x0000000800007810 */ /* 0x000fc40007ffe0ff */
[----:B0-----:R-:W-:-:S05]  /*0c60*/  IADD3 R17, PT, PT, R8, R11, RZ ;  /* 0x0000000b08117210 */ /* 0x001fca0007ffe0ff */
[----:B------:R2:W-:Y:S02]  /*0c70*/  STG.E desc[UR6][R14.64], R17 ;  /* 0x000000110e007986 */ /* 0x0005e4000c101906 */
.L_x_2:
[----:B------:R-:W-:Y:S05]  /*0c80*/  @!P1 EXIT ;  /* 0x000000000000994d */ /* 0x000fea0003800000 */
[----:B------:R-:W-:Y:S02]  /*0c90*/  ISETP.GE.U32.AND P0, PT, R18, 0x4, PT ;  /* 0x000000041200780c */ /* 0x000fe40003f06070 */
[----:B------:R-:W-:-:S04]  /*0ca0*/  LOP3.LUT R2, R2, 0x3, RZ, 0xc0, !PT ;  /* 0x0000000302027812 */ /* 0x000fc800078ec0ff */
[----:B------:R-:W-:-:S07]  /*0cb0*/  ISETP.NE.AND P1, PT, R2, RZ, PT ;  /* 0x000000ff0200720c */ /* 0x000fce0003f25270 */
[----:B------:R-:W-:Y:S06]  /*0cc0*/  @!P0 BRA `(.L_x_3) ;  /* 0x0000000000848947 */ /* 0x000fec0003800000 */
[----:B------:R-:W0:Y:S01]  /*0cd0*/  LDC.64 R4, c[0x0][0x380] ;  /* 0x0000e000ff047b82 */ /* 0x000e220000000a00 */
[----:B--2---:R-:W-:-:S07]  /*0ce0*/  IMAD R13, R0, R3, UR4 ;  /* 0x00000004000d7e24 */ /* 0x004fce000f8e0203 */
[----:B------:R-:W1:Y:S08]  /*0cf0*/  LDC.64 R6, c[0x0][0x388] ;  /* 0x0000e200ff067b82 */ /* 0x000e700000000a00 */
[----:B------:R-:W2:Y:S01]  /*0d00*/  LDC.64 R8, c[0x0][0x390] ;  /* 0x0000e400ff087b82 */ /* 0x000ea20000000a00 */
[----:B0-----:R-:W-:-:S05]  /*0d10*/  IMAD.WIDE R4, R13, 0x4, R4 ;  /* 0x000000040d047825 */ /* 0x001fca00078e0204 */
[----:B------:R-:W3:Y:S01]  /*0d20*/  LDG.E R10, desc[UR6][R4.64] ;  /* 0x00000006040a7981 */ /* 0x000ee2000c1e1900 */
[----:B-1----:R-:W-:-:S05]  /*0d30*/  IMAD.WIDE R6, R13, 0x4, R6 ;  /* 0x000000040d067825 */ /* 0x002fca00078e0206 */
[----:B------:R-:W3:Y:S01]  /*0d40*/  LDG.E R11, desc[UR6][R6.64] ;  /* 0x00000006060b7981 */ /* 0x000ee2000c1e1900 */
[----:B--2---:R-:W-:-:S04]  /*0d50*/  IMAD.WIDE R8, R13, 0x4, R8 ;  /* 0x000000040d087825 */ /* 0x004fc800078e0208 */
[----:B------:R-:W-:Y:S01]  /*0d60*/  IMAD.WIDE R12, R3, 0x4, R6 ;  /* 0x00000004030c7825 */ /* 0x000fe200078e0206 */
[----:B---3--:R-:W-:-:S03]  /*0d70*/  IADD3 R19, PT, PT, R10, R11, RZ ;  /* 0x0000000b0a137210 */ /* 0x008fc60007ffe0ff */
        /* <DEDUP_REMOVED lines=16> */
[----:B------:R-:W1:Y:S04]  /*0e80*/  LDG.E R8, desc[UR6][R8.64] ;  /* 0x0000000608087981 */ /* 0x000e68000c1e1900 */
[----:B------:R-:W1:Y:S01]  /*0e90*/  LDG.E R11, desc[UR6][R10.64] ;  /* 0x000000060a0b7981 */ /* 0x000e62000c1e1900 */
[----:B------:R-:W-:Y:S01]  /*0ea0*/  IMAD.WIDE R12, R3, 0x4, R16 ;  /* 0x00000004030c7825 */ /* 0x000fe200078e0210 */
[----:B------:R-:W-:-:S02]  /*0eb0*/  IADD3 R0, PT, PT, R0, 0x4, RZ ;  /* 0x0000000400007810 */ /* 0x000fc40007ffe0ff */
[----:B-1----:R-:W-:-:S05]  /*0ec0*/  IADD3 R15, PT, PT, R8, R11, RZ ;  /* 0x0000000b080f7210 */ /* 0x002fca0007ffe0ff */
[----:B------:R0:W-:Y:S02]  /*0ed0*/  STG.E desc[UR6][R12.64], R15 ;  /* 0x0000000f0c007986 */ /* 0x0001e4000c101906 */
.L_x_3:
[----:B------:R-:W-:Y:S05]  /*0ee0*/  @!P1 EXIT ;  /* 0x000000000000994d */ /* 0x000fea0003800000 */
[----:B0-2---:R-:W0:Y:S01]  /*0ef0*/  LDC.64 R14, c[0x0][0x390] ;  /* 0x0000e400ff0e7b82 */ /* 0x005e220000000a00 */
[----:B------:R-:W-:Y:S01]  /*0f00*/  IMAD R17, R0, R3, UR4 ;  /* 0x0000000400117e24 */ /* 0x000fe2000f8e0203 */
[----:B------:R-:W-:-:S06]  /*0f10*/  IADD3 R2, PT, PT, -R2, RZ, RZ ;  /* 0x000000ff02027210 */ /* 0x000fcc0007ffe1ff */
[----:B------:R-:W1:Y:S08]  /*0f20*/  LDC.64 R10, c[0x0][0x380] ;  /* 0x0000e000ff0a7b82 */ /* 0x000e700000000a00 */
[----:B------:R-:W2:Y:S02]  /*0f30*/  LDC.64 R12, c[0x0][0x388] ;  /* 0x0000e200ff0c7b82 */ /* 0x000ea40000000a00 */
.L_x_4:
[----:B-1----:R-:W-:-:S04]  /*0f40*/  IMAD.WIDE R4, R17, 0x4, R10 ;  /* 0x0000000411047825 */ /* 0x002fc800078e020a */
[C---:B--2---:R-:W-:Y:S02]  /*0f50*/  IMAD.WIDE R6, R17.reuse, 0x4, R12 ;  /* 0x0000000411067825 */ /* 0x044fe400078e020c */
[----:B------:R-:W2:Y:S04]  /*0f60*/  LDG.E R4, desc[UR6][R4.64] ;  /* 0x0000000604047981 */ /* 0x000ea8000c1e1900 */
[----:B------:R-:W2:Y:S01]  /*0f70*/  LDG.E R7, desc[UR6][R6.64] ;  /* 0x0000000606077981 */ /* 0x000ea2000c1e1900 */
[----:B------:R-:W-:Y:S01]  /*0f80*/  IADD3 R2, PT, PT, R2, 0x1, RZ ;  /* 0x0000000102027810 */ /* 0x000fe20007ffe0ff */
[C---:B0--3--:R-:W-:Y:S01]  /*0f90*/  IMAD.WIDE R8, R17.reuse, 0x4, R14 ;  /* 0x0000000411087825 */ /* 0x049fe200078e020e */
[----:B------:R-:W-:Y:S02]  /*0fa0*/  IADD3 R17, PT, PT, R17, R3, RZ ;  /* 0x0000000311117210 */ /* 0x000fe40007ffe0ff */
[----:B------:R-:W-:-:S02]  /*0fb0*/  ISETP.NE.AND P0, PT, R2, RZ, PT ;  /* 0x000000ff0200720c */ /* 0x000fc40003f05270 */
[----:B--2---:R-:W-:-:S05]  /*0fc0*/  IADD3 R19, PT, PT, R4, R7, RZ ;  /* 0x0000000704137210 */ /* 0x004fca0007ffe0ff */
[----:B------:R3:W-:Y:S06]  /*0fd0*/  STG.E desc[UR6][R8.64], R19 ;  /* 0x0000001308007986 */ /* 0x0007ec000c101906 */
[----:B------:R-:W-:Y:S05]  /*0fe0*/  @P0 BRA `(.L_x_4) ;  /* 0xfffffffc00d40947 */ /* 0x000fea000383ffff */
[----:B------:R-:W-:Y:S05]  /*0ff0*/  EXIT ;  /* 0x000000000000794d */ /* 0x000fea0003800000 */
.L_x_5:
[----:B------:R-:W-:-:S00]  /*1000*/  BRA `(.L_x_5) ;  /* 0xfffffffc00fc7947 */ /* 0x000fc0000383ffff */
[----:B------:R-:W-:-:S00]  /*1010*/  NOP ;  /* 0x0000000000007918 */ /* 0x000fc00000000000 */
        /* <DEDUP_REMOVED lines=14> */
.L_x_13:


//--------------------- .text._Z16matrixAddRowWisePiS_S_ii --------------------------
	.section	.text._Z16matrixAddRowWisePiS_S_ii,"ax",@progbits
	.align	128
        .global         _Z16matrixAddRowWisePiS_S_ii
        .type           _Z16matrixAddRowWisePiS_S_ii,@function
        .size           _Z16matrixAddRowWisePiS_S_ii,(.L_x_14 - _Z16matrixAddRowWisePiS_S_ii)
        .other          _Z16matrixAddRowWisePiS_S_ii,@"STO_CUDA_ENTRY STV_DEFAULT"
_Z16matrixAddRowWisePiS_S_ii:
.text._Z16matrixAddRowWisePiS_S_ii:
        /* <DEDUP_REMOVED lines=8> */
[C---:B------:R-:W-:Y:S01]  /*0080*/  LOP3.LUT R12, R15.reuse, 0xf, RZ, 0xc0, !PT ;  /* 0x0000000f0f0c7812 */ /* 0x040fe200078ec0ff */
[----:B------:R-:W-:Y:S02]  /*0090*/  IMAD R0, R15, UR4, RZ ;  /* 0x000000040f007c24 */ /* 0x000fe4000f8e02ff */
[----:B------:R-:W-:Y:S01]  /*00a0*/  IMAD.MOV.U32 R3, RZ, RZ, RZ ;  /* 0x000000ffff037224 */ /* 0x000fe200078e00ff */
[----:B------:R-:W-:-:S07]  /*00b0*/  ISETP.NE.AND P0, PT, R12, RZ, PT ;  /* 0x000000ff0c00720c */ /* 0x000fce0003f05270 */
[----:B------:R-:W-:Y:S06]  /*00c0*/  @!P1 BRA `(.L_x_6) ;  /* 0x0000000400689947 */ /* 0x000fec0003800000 */
[----:B------:R-:W1:Y:S01]  /*00d0*/  LDCU.128 UR8, c[0x0][0x380] ;  /* 0x00007000ff0877ac */ /* 0x000e620008000c00 */
[----:B------:R-:W-:Y:S01]  /*00e0*/  IMAD.MOV.U32 R4, RZ, RZ, 0x20 ;  /* 0x00000020ff047424 */ /* 0x000fe200078e00ff */
[----:B------:R-:W-:Y:S01]  /*00f0*/  LOP3.LUT R3, R15, 0x7ffffff0, RZ, 0xc0, !PT ;  /* 0x7ffffff00f037812 */ /* 0x000fe200078ec0ff */
[----:B------:R-:W-:Y:S01]  /*0100*/  IMAD.MOV.U32 R5, RZ, RZ, 0x0 ;  /* 0x00000000ff057424 */ /* 0x000fe200078e00ff */
[----:B------:R-:W2:Y:S02]  /*0110*/  LDCU.64 UR4, c[0x0][0x390] ;  /* 0x00007200ff0477ac */ /* 0x000ea40008000a00 */
[----:B------:R-:W-:Y:S01]  /*0120*/  IADD3 R2, PT, PT, -R3, RZ, RZ ;  /* 0x000000ff03027210 */ /* 0x000fe20007ffe1ff */
[----:B------:R-:W-:-:S03]  /*0130*/  IMAD.WIDE.U32 R4, R0, 0x4, R4 ;  /* 0x0000000400047825 */ /* 0x000fc600078e0004 */
[C---:B-1----:R-:W-:Y:S02]  /*0140*/  IADD3 R10, P2, PT, R4.reuse, UR10, RZ ;  /* 0x0000000a040a7c10 */ /* 0x042fe4000ff5e0ff */
[C---:B------:R-:W-:Y:S02]  /*0150*/  IADD3 R6, P3, PT, R4.reuse, UR8, RZ ;  /* 0x0000000804067c10 */ /* 0x040fe4000ff7e0ff */
[----:B--2---:R-:W-:Y:S02]  /*0160*/  IADD3 R13, P1, PT, R4, UR4, RZ ;  /* 0x00000004040d7c10 */ /* 0x004fe4000ff3e0ff */
[C---:B------:R-:W-:Y:S02]  /*0170*/  IADD3.X R11, PT, PT, R5.reuse, UR11, RZ, P2, !PT ;  /* 0x0000000b050b7c10 */ /* 0x040fe400097fe4ff */
[C---:B------:R-:W-:Y:S02]  /*0180*/  IADD3.X R14, PT, PT, R5.reuse, UR5, RZ, P1, !PT ;  /* 0x00000005050e7c10 */ /* 0x040fe40008ffe4ff */
[----:B------:R-:W-:-:S07]  /*0190*/  IADD3.X R7, PT, PT, R5, UR9, RZ, P3, !PT ;  /* 0x0000000905077c10 */ /* 0x000fce0009ffe4ff */
.L_x_7:
[----:B------:R-:W-:Y:S01]  /*01a0*/  IMAD.MOV.U32 R4, RZ, RZ, R10 ;  /* 0x000000ffff047224 */ /* 0x000fe200078e000a */
[----:B01----:R-:W2:Y:S01]  /*01b0*/  LDG.E R8, desc[UR6][R6.64+-0x20] ;  /* 0xffffe00606087981 */ /* 0x003ea2000c1e1900 */
[----:B------:R-:W-:-:S05]  /*01c0*/  IMAD.MOV.U32 R5, RZ, RZ, R11 ;  /* 0x000000ffff057224 */ /* 0x000fca00078e000b */
[----:B------:R-:W2:Y:S02]  /*01d0*/  LDG.E R9, desc[UR6][R4.64+-0x20] ;  /* 0xffffe00604097981 */ /* 0x000ea4000c1e1900 */
[----:B--2---:R-:W-:Y:S01]  /*01e0*/  IMAD.IADD R11, R8, 0x1, R9 ;  /* 0x00000001080b7824 */ /* 0x004fe200078e0209 */
[----:B------:R-:W-:Y:S01]  /*01f0*/  MOV R8, R13 ;  /* 0x0000000d00087202 */ /* 0x000fe20000000f00 */
[----:B------:R-:W-:-:S05]  /*0200*/  IMAD.MOV.U32 R9, RZ, RZ, R14 ;  /* 0x000000ffff097224 */ /* 0x000fca00078e000e */
[----:B------:R0:W-:Y:S04]  /*0210*/  STG.E desc[UR6][R8.64+-0x20], R11 ;  /* 0xffffe00b08007986 */ /* 0x0001e8000c101906 */
[----:B------:R-:W2:Y:S04]  /*0220*/  LDG.E R10, desc[UR6][R6.64+-0x1c] ;  /* 0xffffe406060a7981 */ /* 0x000ea8000c1e1900 */
[----:B------:R-:W2:Y:S02]  /*0230*/  LDG.E R13, desc[UR6][R4.64+-0x1c] ;  /* 0xffffe406040d7981 */ /* 0x000ea4000c1e1900 */
[----:B--2---:R-:W-:-:S05]  /*0240*/  IMAD.IADD R13, R10, 0x1, R13 ;  /* 0x000000010a0d7824 */ /* 0x004fca00078e020d */
[----:B------:R1:W-:Y:S04]  /*0250*/  STG.E desc[UR6][R8.64+-0x1c], R13 ;  /* 0xffffe40d08007986 */ /* 0x0003e8000c101906 */
[----:B------:R-:W2:Y:S04]  /*0260*/  LDG.E R10, desc[UR6][R6.64+-0x18] ;  /* 0xffffe806060a7981 */ /* 0x000ea8000c1e1900 */
[----:B------:R-:W2:Y:S02]  /*0270*/  LDG.E R17, desc[UR6][R4.64+-0x18] ;  /* 0xffffe80604117981 */ /* 0x000ea4000c1e1900 */
[----:B--2---:R-:W-:-:S05]  /*0280*/  IMAD.IADD R17, R10, 0x1, R17 ;  /* 0x000000010a117824 */ /* 0x004fca00078e0211 */
[----:B------:R2:W-:Y:S04]  /*0290*/  STG.E desc[UR6][R8.64+-0x18], R17 ;  /* 0xffffe81108007986 */ /* 0x0005e8000c101906 */
[----:B------:R-:W3:Y:S04]  /*02a0*/  LDG.E R10, desc[UR6][R6.64+-0x14] ;  /* 0xffffec06060a7981 */ /* 0x000ee8000c1e1900 */
[----:B------:R-:W3:Y:S02]  /*02b0*/  LDG.E R19, desc[UR6][R4.64+-0x14] ;  /* 0xffffec0604137981 */ /* 0x000ee4000c1e1900 */
[----:B---3--:R-:W-:-:S05]  /*02c0*/  IADD3 R19, PT, PT, R10, R19, RZ ;  /* 0x000000130a137210 */ /* 0x008fca0007ffe0ff */
[----:B------:R3:W-:Y:S04]  /*02d0*/  STG.E desc[UR6][R8.64+-0x14], R19 ;  /* 0xffffec1308007986 */ /* 0x0007e8000c101906 */
[----:B------:R-:W4:Y:S04]  /*02e0*/  LDG.E R10, desc[UR6][R6.64+-0x10] ;  /* 0xfffff006060a7981 */ /* 0x000f28000c1e1900 */
[----:B0-----:R-:W4:Y:S02]  /*02f0*/  LDG.E R11, desc[UR6][R4.64+-0x10] ;  /* 0xfffff006040b7981 */ /* 0x001f24000c1e1900 */
[----:B----4-:R-:W-:-:S05]  /*0300*/  IMAD.IADD R11, R10, 0x1, R11 ;  /* 0x000000010a0b7824 */ /* 0x010fca00078e020b */
[----:B------:R0:W-:Y:S04]  /*0310*/  STG.E desc[UR6][R8.64+-0x10], R11 ;  /* 0xfffff00b08007986 */ /* 0x0001e8000c101906 */
[----:B------:R-:W4:Y:S04]  /*0320*/  LDG.E R10, desc[UR6][R6.64+-0xc] ;  /* 0xfffff406060a7981 */ /* 0x000f28000c1e1900 */
[----:B-1----:R-:W4:Y:S02]  /*0330*/  LDG.E R13, desc[UR6][R4.64+-0xc] ;  /* 0xfffff406040d7981 */ /* 0x002f24000c1e1900 */
[----:B----4-:R-:W-:-:S05]  /*0340*/  IMAD.IADD R13, R10, 0x1, R13 ;  /* 0x000000010a0d7824 */ /* 0x010fca00078e020d */
[----:B------:R1:W-:Y:S04]  /*0350*/  STG.E desc[UR6][R8.64+-0xc], R13 ;  /* 0xfffff40d08007986 */ /* 0x0003e8000c101906 */
[----:B------:R-:W4:Y:S04]  /*0360*/  LDG.E R10, desc[UR6][R6.64+-0x8] ;  /* 0xfffff806060a7981 */ /* 0x000f28000c1e1900 */
[----:B--2---:R-:W4:Y:S02]  /*0370*/  LDG.E R17, desc[UR6][R4.64+-0x8] ;  /* 0xfffff80604117981 */ /* 0x004f24000c1e1900 */
[----:B----4-:R-:W-:-:S05]  /*0380*/  IMAD.IADD R17, R10, 0x1, R17 ;  /* 0x000000010a117824 */ /* 0x010fca00078e0211 */
[----:B------:R2:W-:Y:S04]  /*0390*/  STG.E desc[UR6][R8.64+-0x8], R17 ;  /* 0xfffff81108007986 */ /* 0x0005e8000c101906 */
[----:B------:R-:W4:Y:S04]  /*03a0*/  LDG.E R10, desc[UR6][R6.64+-0x4] ;  /* 0xfffffc06060a7981 */ /* 0x000f28000c1e1900 */
[----:B---3--:R-:W4:Y:S02]  /*03b0*/  LDG.E R19, desc[UR6][R4.64+-0x4] ;  /* 0xfffffc0604137981 */ /* 0x008f24000c1e1900 */
[----:B----4-:R-:W-:-:S05]  /*03c0*/  IADD3 R19, PT, PT, R10, R19, RZ ;  /* 0x000000130a137210 */ /* 0x010fca0007ffe0ff */
        /* <DEDUP_REMOVED lines=20> */
[----:B------:R-:W-:Y:S04]  /*0510*/  STG.E desc[UR6][R8.64+0x10], R11 ;  /* 0x0000100b08007986 */ /* 0x000fe8000c101906 */
[----:B------:R-:W4:Y:S04]  /*0520*/  LDG.E R10, desc[UR6][R6.64+0x14] ;  /* 0x00001406060a7981 */ /* 0x000f28000c1e1900 */
[----:B-1----:R-:W4:Y:S02]  /*0530*/  LDG.E R13, desc[UR6][R4.64+0x14] ;  /* 0x00001406040d7981 */ /* 0x002f24000c1e1900 */
[----:B----4-:R-:W-:-:S05]  /*0540*/  IMAD.IADD R13, R10, 0x1, R13 ;  /* 0x000000010a0d7824 */ /* 0x010fca00078e020d */
[----:B------:R0:W-:Y:S04]  /*0550*/  STG.E desc[UR6][R8.64+0x14], R13 ;  /* 0x0000140d08007986 */ /* 0x0001e8000c101906 */
[----:B------:R-:W4:Y:S04]  /*0560*/  LDG.E R10, desc[UR6][R6.64+0x18] ;  /* 0x00001806060a7981 */ /* 0x000f28000c1e1900 */
[----:B--2---:R-:W4:Y:S01]  /*0570*/  LDG.E R17, desc[UR6][R4.64+0x18] ;  /* 0x0000180604117981 */ /* 0x004f22000c1e1900 */
[----:B------:R-:W-:Y:S02]  /*0580*/  VIADD R2, R2, 0x10 ;  /* 0x0000001002027836 */ /* 0x000fe40000000000 */
[----:B----4-:R-:W-:-:S05]  /*0590*/  IMAD.IADD R17, R10, 0x1, R17 ;  /* 0x000000010a117824 */ /* 0x010fca00078e0211 */
[----:B------:R1:W-:Y:S04]  /*05a0*/  STG.E desc[UR6][R8.64+0x18], R17 ;  /* 0x0000181108007986 */ /* 0x0003e8000c101906 */
[----:B------:R2:W4:Y:S04]  /*05b0*/  LDG.E R10, desc[UR6][R6.64+0x1c] ;  /* 0x00001c06060a7981 */ /* 0x000528000c1e1900 */
[----:B---3--:R-:W4:Y:S01]  /*05c0*/  LDG.E R19, desc[UR6][R4.64+0x1c] ;  /* 0x00001c0604137981 */ /* 0x008f22000c1e1900 */
[----:B------:R-:W-:Y:S02]  /*05d0*/  ISETP.NE.AND P1, PT, R2, RZ, PT ;  /* 0x000000ff0200720c */ /* 0x000fe40003f25270 */
[----:B0-----:R-:W-:-:S02]  /*05e0*/  IADD3 R13, P2, PT, R8, 0x40, RZ ;  /* 0x00000040080d7810 */ /* 0x001fc40007f5e0ff */
[----:B--2---:R-:W-:-:S03]  /*05f0*/  IADD3 R6, P4, PT, R6, 0x40, RZ ;  /* 0x0000004006067810 */ /* 0x004fc60007f9e0ff */
[----:B------:R-:W-:Y:S01]  /*0600*/  IMAD.X R14, RZ, RZ, R9, P2 ;  /* 0x000000ffff0e7224 */ /* 0x000fe200010e0609 */
[----:B------:R-:W-:Y:S02]  /*0610*/  IADD3.X R7, PT, PT, RZ, R7, RZ, P4, !PT ;  /* 0x00000007ff077210 */ /* 0x000fe400027fe4ff */
[----:B----4-:R-:W-:Y:S02]  /*0620*/  IADD3 R19, PT, PT, R10, R19, RZ ;  /* 0x000000130a137210 */ /* 0x010fe40007ffe0ff */
[----:B------:R-:W-:-:S03]  /*0630*/  IADD3 R10, P3, PT, R4, 0x40, RZ ;  /* 0x00000040040a7810 */ /* 0x000fc60007f7e0ff */
[----:B------:R1:W-:Y:S02]  /*0640*/  STG.E desc[UR6][R8.64+0x1c], R19 ;  /* 0x00001c1308007986 */ /* 0x0003e4000c101906 */
[----:B------:R-:W-:Y:S01]  /*0650*/  IMAD.X R11, RZ, RZ, R5, P3 ;  /* 0x000000ffff0b7224 */ /* 0x000fe200018e0605 */
[----:B------:R-:W-:Y:S07]  /*0660*/  @P1 BRA `(.L_x_7) ;  /* 0xfffffff800cc1947 */ /* 0x000fee000383ffff */
.L_x_6:
[----:B0-----:R-:W-:Y:S05]  /*0670*/  @!P0 EXIT ;  /* 0x000000000000894d */ /* 0x001fea0003800000 */
[----:B------:R-:W-:Y:S02]  /*0680*/  ISETP.GE.U32.AND P1, PT, R12, 0x8, PT ;  /* 0x000000080c00780c */ /* 0x000fe40003f26070 */
[----:B------:R-:W-:-:S04]  /*0690*/  LOP3.LUT R14, R15, 0x7, RZ, 0xc0, !PT ;  /* 0x000000070f0e7812 */ /* 0x000fc800078ec0ff */
[----:B------:R-:W-:-:S07]  /*06a0*/  ISETP.NE.AND P0, PT, R14, RZ, PT ;  /* 0x000000ff0e00720c */ /* 0x000fce0003f05270 */
[----:B------:R-:W-:Y:S06]  /*06b0*/  @!P1 BRA `(.L_x_8) ;  /* 0x0000000000d09947 */ /* 0x000fec0003800000 */
[----:B------:R-:W0:Y:S01]  /*06c0*/  LDC.64 R10, c[0x0][0x380] ;  /* 0x0000e000ff0a7b82 */ /* 0x000e220000000a00 */
[C---:B------:R-:W-:Y:S01]  /*06d0*/  IMAD.IADD R5, R0.reuse, 0x1, R3 ;  /* 0x0000000100057824 */ /* 0x040fe200078e0203 */
[----:B------:R-:W2:Y:S06]  /*06e0*/  LDCU.128 UR8, c[0x0][0x380] ;  /* 0x00007000ff0877ac */ /* 0x000eac0008000c00 */
[----:B------:R-:W3:Y:S08]  /*06f0*/  LDC.64 R12, c[0x0][0x388] ;  /* 0x0000e200ff0c7b82 */ /* 0x000ef00000000a00 */
[----:B-1----:R-:W1:Y:S01]  /*0700*/  LDC.64 R8, c[0x0][0x390] ;  /* 0x0000e400ff087b82 */ /* 0x002e620000000a00 */
[----:B------:R-:W-:Y:S01]  /*0710*/  IADD3 R18, P1, PT, R0, R3, RZ ;  /* 0x0000000300127210 */ /* 0x000fe20007f3e0ff */
[----:B------:R-:W4:Y:S01]  /*0720*/  LDCU.64 UR4, c[0x0][0x390] ;  /* 0x00007200ff0477ac */ /* 0x000f220008000a00 */
[----:B0-----:R-:W-:-:S06]  /*0730*/  IMAD.WIDE.U32 R10, R5, 0x4, R10 ;  /* 0x00000004050a7825 */ /* 0x001fcc00078e000a */
[----:B------:R-:W5:Y:S01]  /*0740*/  LDG.E R10, desc[UR6][R10.64] ;  /* 0x000000060a0a7981 */ /* 0x000f62000c1e1900 */
[----:B---3--:R-:W-:-:S06]  /*0750*/  IMAD.WIDE.U32 R12, R5, 0x4, R12 ;  /* 0x00000004050c7825 */ /* 0x008fcc00078e000c */
[----:B------:R-:W5:Y:S01]  /*0760*/  LDG.E R13, desc[UR6][R12.64] ;  /* 0x000000060c0d7981 */ /* 0x000f62000c1e1900 */
[----:B------:R-:W-:Y:S02]  /*0770*/  IMAD.X R7, RZ, RZ, RZ, P1 ;  /* 0x000000ffff077224 */ /* 0x000fe400008e06ff */
[----:B------:R-:W-:-:S03]  /*0780*/  IMAD.SHL.U32 R16, R18, 0x4, RZ ;  /* 0x0000000412107824 */ /* 0x000fc600078e00ff */
[----:B------:R-:W-:Y:S02]  /*0790*/  SHF.L.U64.HI R18, R18, 0x2, R7 ;  /* 0x0000000212127819 */ /* 0x000fe40000010207 */
[C---:B--2---:R-:W-:Y:S02]  /*07a0*/  IADD3 R6, P1, PT, R16.reuse, UR8, RZ ;  /* 0x0000000810067c10 */ /* 0x044fe4000ff3e0ff */
[----:B------:R-:W-:Y:S02]  /*07b0*/  IADD3 R4, P2, PT, R16, UR10, RZ ;  /* 0x0000000a10047c10 */ /* 0x000fe4000ff5e0ff */
[----:B------:R-:W-:Y:S02]  /*07c0*/  IADD3.X R7, PT, PT, R18, UR9, RZ, P1, !PT ;  /* 0x0000000912077c10 */ /* 0x000fe40008ffe4ff */
[----:B-----5:R-:W-:Y:S01]  /*07d0*/  IADD3 R17, PT, PT, R10, R13, RZ ;  /* 0x0000000d0a117210 */ /* 0x020fe20007ffe0ff */
[----:B-1----:R-:W-:Y:S01]  /*07e0*/  IMAD.WIDE.U32 R10, R5, 0x4, R8 ;  /* 0x00000004050a7825 */ /* 0x002fe200078e0008 */
[----:B------:R-:W-:-:S04]  /*07f0*/  IADD3.X R5, PT, PT, R18, UR11, RZ, P2, !PT ;  /* 0x0000000b12057c10 */ /* 0x000fc800097fe4ff */
[----:B------:R0:W-:Y:S04]  /*0800*/  STG.E desc[UR6][R10.64], R17 ;  /* 0x000000110a007986 */ /* 0x0001e8000c101906 */
[----:B------:R-:W2:Y:S04]  /*0810*/  LDG.E R2, desc[UR6][R6.64+0x4] ;  /* 0x0000040606027981 */ /* 0x000ea8000c1e1900 */
[----:B------:R-:W2:Y:S01]  /*0820*/  LDG.E R13, desc[UR6][R4.64+0x4] ;  /* 0x00000406040d7981 */ /* 0x000ea2000c1e1900 */
[----:B----4-:R-:W-:-:S04]  /*0830*/  IADD3 R8, P1, PT, R16, UR4, RZ ;  /* 0x0000000410087c10 */ /* 0x010fc8000ff3e0ff */
[----:B------:R-:W-:Y:S01]  /*0840*/  IADD3.X R9, PT, PT, R18, UR5, RZ, P1, !PT ;  /* 0x0000000512097c10 */ /* 0x000fe20008ffe4ff */
[----:B--2---:R-:W-:-:S05]  /*0850*/  IMAD.IADD R13, R2, 0x1, R13 ;  /* 0x00000001020d7824 */ /* 0x004fca00078e020d */
[----:B------:R1:W-:Y:S04]  /*0860*/  STG.E desc[UR6][R8.64+0x4], R13 ;  /* 0x0000040d08007986 */ /* 0x0003e8000c101906 */
[----:B------:R-:W2:Y:S04]  /*0870*/  LDG.E R2, desc[UR6][R6.64+0x8] ;  /* 0x0000080606027981 */ /* 0x000ea8000c1e1900 */
[----:B------:R-:W2:Y:S02]  /*0880*/  LDG.E R19, desc[UR6][R4.64+0x8] ;  /* 0x0000080604137981 */ /* 0x000ea4000c1e1900 */
[----:B--2---:R-:W-:-:S05]  /*0890*/  IMAD.IADD R19, R2, 0x1, R19 ;  /* 0x0000000102137824 */ /* 0x004fca00078e0213 */
[----:B------:R2:W-:Y:S04]  /*08a0*/  STG.E desc[UR6][R8.64+0x8], R19 ;  /* 0x0000081308007986 */ /* 0x0005e8000c101906 */
[----:B------:R-:W3:Y:S04]  /*08b0*/  LDG.E R2, desc[UR6][R6.64+0xc] ;  /* 0x00000c0606027981 */ /* 0x000ee8000c1e1900 */
[----:B0-----:R-:W3:Y:S02]  /*08c0*/  LDG.E R11, desc[UR6][R4.64+0xc] ;  /* 0x00000c06040b7981 */ /* 0x001ee4000c1e1900 */
[----:B---3--:R-:W-:-:S05]  /*08d0*/  IMAD.IADD R11, R2, 0x1, R11 ;  /* 0x00000001020b7824 */ /* 0x008fca00078e020b */
[----:B------:R0:W-:Y:S04]  /*08e0*/  STG.E desc[UR6][R8.64+0xc], R11 ;  /* 0x00000c0b08007986 */ /* 0x0001e8000c101906 */
[----:B------:R-:W3:Y:S04]  /*08f0*/  LDG.E R2, desc[UR6][R6.64+0x10] ;  /* 0x0000100606027981 */ /* 0x000ee8000c1e1900 */
[----:B------:R-:W3:Y:S02]  /*0900*/  LDG.E R17, desc[UR6][R4.64+0x10] ;  /* 0x0000100604117981 */ /* 0x000ee4000c1e1900 */
[----:B---3--:R-:W-:-:S05]  /*0910*/  IADD3 R17, PT, PT, R2, R17, RZ ;  /* 0x0000001102117210 */ /* 0x008fca0007ffe0ff */
        /* <DEDUP_REMOVED lines=9> */
[----:B------:R-:W2:Y:S04]  /*09b0*/  LDG.E R2, desc[UR6][R6.64+0x1c] ;  /* 0x00001c0606027981 */ /* 0x000ea8000c1e1900 */
[----:B0-----:R-:W2:Y:S01]  /*09c0*/  LDG.E R11, desc[UR6][R4.64+0x1c] ;  /* 0x00001c06040b7981 */ /* 0x001ea2000c1e1900 */
[----:B------:R-:W-:Y:S01]  /*09d0*/  VIADD R3, R3, 0x8 ;  /* 0x0000000803037836 */ /* 0x000fe20000000000 */
[----:B--2---:R-:W-:-:S05]  /*09e0*/  IADD3 R11, PT, PT, R2, R11, RZ ;  /* 0x0000000b020b7210 */ /* 0x004fca0007ffe0ff */
[----:B------:R3:W-:Y:S02]  /*09f0*/  STG.E desc[UR6][R8.64+0x1c], R11 ;  /* 0x00001c0b08007986 */ /* 0x0007e4000c101906 */
.L_x_8:
[----:B------:R-:W-:Y:S05]  /*0a00*/  @!P0 EXIT ;  /* 0x000000000000894d */ /* 0x000fea0003800000 */
[----:B------:R-:W-:Y:S02]  /*0a10*/  ISETP.GE.U32.AND P1, PT, R14, 0x4, PT ;  /* 0x000000040e00780c */ /* 0x000fe40003f26070 */
[----:B------:R-:W-:-:S04]  /*0a20*/  LOP3.LUT R2, R15, 0x3, RZ, 0xc0, !PT ;  /* 0x000000030f027812 */ /* 0x000fc800078ec0ff */
[----:B------:R-:W-:-:S07]  /*0a30*/  ISETP.NE.AND P0, PT, R2, RZ, PT ;  /* 0x000000ff0200720c */ /* 0x000fce0003f05270 */
[----:B------:R-:W-:Y:S06]  /*0a40*/  @!P1 BRA `(.L_x_9) ;  /* 0x0000000000909947 */ /* 0x000fec0003800000 */
[----:B------:R-:W0:Y:S01]  /*0a50*/  LDC.64 R4, c[0x0][0x380] ;  /* 0x0000e000ff047b82 */ /* 0x000e220000000a00 */
[----:B-1-3--:R-:W-:Y:S01]  /*0a60*/  IMAD.IADD R17, R0, 0x1, R3 ;  /* 0x0000000100117824 */ /* 0x00afe200078e0203 */
[----:B------:R-:W1:Y:S01]  /*0a70*/  LDCU.128 UR8, c[0x0][0x380] ;  /* 0x00007000ff0877ac */ /* 0x000e620008000c00 */
[----:B------:R-:W2:Y:S05]  /*0a80*/  LDCU.64 UR4, c[0x0][0x390] ;  /* 0x00007200ff0477ac */ /* 0x000eaa0008000a00 */
[----:B------:R-:W3:Y:S08]  /*0a90*/  LDC.64 R6, c[0x0][0x388] ;  /* 0x0000e200ff067b82 */ /* 0x000ef00000000a00 */
[----:B------:R-:W4:Y:S01]  /*0aa0*/  LDC.64 R12, c[0x0][0x390] ;  /* 0x0000e400ff0c7b82 */ /* 0x000f220000000a00 */
[----:B0-----:R-:W-:-:S06]  /*0ab0*/  IMAD.WIDE.U32 R8, R17, 0x4, R4 ;  /* 0x0000000411087825 */ /* 0x001fcc00078e0004 */
[----:B------:R-:W5:Y:S01]  /*0ac0*/  LDG.E R8, desc[UR6][R8.64] ;  /* 0x0000000608087981 */ /* 0x000f62000c1e1900 */
[----:B---3--:R-:W-:-:S06]  /*0ad0*/  IMAD.WIDE.U32 R10, R17, 0x4, R6 ;  /* 0x00000004110a7825 */ /* 0x008fcc00078e0006 */
[----:B------:R-:W5:Y:S01]  /*0ae0*/  LDG.E R11, desc[UR6][R10.64] ;  /* 0x000000060a0b7981 */ /* 0x000f62000c1e1900 */
[----:B------:R-:W-:-:S04]  /*0af0*/  IADD3 R4, P1, PT, R0, R3, RZ ;  /* 0x0000000300047210 */ /* 0x000fc80007f3e0ff */
[----:B------:R-:W-:Y:S01]  /*0b00*/  IADD3.X R5, PT, PT, RZ, RZ, RZ, P1, !PT ;  /* 0x000000ffff057210 */ /* 0x000fe20000ffe4ff */
[----:B------:R-:W-:-:S03]  /*0b10*/  IMAD.SHL.U32 R16, R4, 0x4, RZ ;  /* 0x0000000404107824 */ /* 0x000fc600078e00ff */
[----:B------:R-:W-:Y:S02]  /*0b20*/  SHF.L.U64.HI R14, R4, 0x2, R5 ;  /* 0x00000002040e7819 */ /* 0x000fe40000010205 */
[C---:B-1----:R-:W-:Y:S02]  /*0b30*/  IADD3 R6, P1, PT, R16.reuse, UR8, RZ ;  /* 0x0000000810067c10 */ /* 0x042fe4000ff3e0ff */
[----:B------:R-:W-:Y:S01]  /*0b40*/  IADD3 R4, P2, PT, R16, UR10, RZ ;  /* 0x0000000a10047c10 */ /* 0x000fe2000ff5e0ff */
[----:B----4-:R-:W-:Y:S01]  /*0b50*/  IMAD.WIDE.U32 R12, R17, 0x4, R12 ;  /* 0x00000004110c7825 */ /* 0x010fe200078e000c */
[C---:B------:R-:W-:Y:S02]  /*0b60*/  IADD3.X R7, PT, PT, R14.reuse, UR9, RZ, P1, !PT ;  /* 0x000000090e077c10 */ /* 0x040fe40008ffe4ff */
[----:B------:R-:W-:Y:S01]  /*0b70*/  IADD3.X R5, PT, PT, R14, UR11, RZ, P2, !PT ;  /* 0x0000000b0e057c10 */ /* 0x000fe200097fe4ff */
[----:B-----5:R-:W-:-:S05]  /*0b80*/  IMAD.IADD R15, R8, 0x1, R11 ;  /* 0x00000001080f7824 */ /* 0x020fca00078e020b */
[----:B------:R0:W-:Y:S04]  /*0b90*/  STG.E desc[UR6][R12.64], R15 ;  /* 0x0000000f0c007986 */ /* 0x0001e8000c101906 */
[----:B------:R-:W3:Y:S04]  /*0ba0*/  LDG.E R10, desc[UR6][R6.64+0x4] ;  /* 0x00000406060a7981 */ /* 0x000ee8000c1e1900 */
[----:B------:R-:W3:Y:S01]  /*0bb0*/  LDG.E R11, desc[UR6][R4.64+0x4] ;  /* 0x00000406040b7981 */ /* 0x000ee2000c1e1900 */
[----:B--2---:R-:W-:-:S04]  /*0bc0*/  IADD3 R8, P1, PT, R16, UR4, RZ ;  /* 0x0000000410087c10 */ /* 0x004fc8000ff3e0ff */
[----:B------:R-:W-:Y:S02]  /*0bd0*/  IADD3.X R9, PT, PT, R14, UR5, RZ, P1, !PT ;  /* 0x000000050e097c10 */ /* 0x000fe40008ffe4ff */
[----:B---3--:R-:W-:-:S05]  /*0be0*/  IADD3 R11, PT, PT, R10, R11, RZ ;  /* 0x0000000b0a0b7210 */ /* 0x008fca0007ffe0ff */
[----:B------:R2:W-:Y:S04]  /*0bf0*/  STG.E desc[UR6][R8.64+0x4], R11 ;  /* 0x0000040b08007986 */ /* 0x0005e8000c101906 */
[----:B------:R-:W3:Y:S04]  /*0c00*/  LDG.E R10, desc[UR6][R6.64+0x8] ;  /* 0x00000806060a7981 */ /* 0x000ee8000c1e1900 */
[----:B------:R-:W3:Y:S02]  /*0c10*/  LDG.E R17, desc[UR6][R4.64+0x8] ;  /* 0x0000080604117981 */ /* 0x000ee4000c1e1900 */
[----:B---3--:R-:W-:-:S05]  /*0c20*/  IMAD.IADD R17, R10, 0x1, R17 ;  /* 0x000000010a117824 */ /* 0x008fca00078e0211 */
[----:B------:R2:W-:Y:S04]  /*0c30*/  STG.E desc[UR6][R8.64+0x8], R17 ;  /* 0x0000081108007986 */ /* 0x0005e8000c101906 */
[----:B------:R-:W3:Y:S04]  /*0c40*/  LDG.E R10, desc[UR6][R6.64+0xc] ;  /* 0x00000c06060a7981 */ /* 0x000ee8000c1e1900 */
[----:B0-----:R-:W3:Y:S01]  /*0c50*/  LDG.E R13, desc[UR6][R4.64+0xc] ;  /* 0x00000c06040d7981 */ /* 0x001ee2000c1e1900 */
[----:B------:R-:W-:Y:S01]  /*0c60*/  IADD3 R3, PT, PT, R3, 0x4, RZ ;  /* 0x0000000403037810 */ /* 0x000fe20007ffe0ff */
[----:B---3--:R-:W-:-:S05]  /*0c70*/  IMAD.IADD R13, R10, 0x1, R13 ;  /* 0x000000010a0d7824 */ /* 0x008fca00078e020d */
[----:B------:R2:W-:Y:S02]  /*0c80*/  STG.E desc[UR6][R8.64+0xc], R13 ;  /* 0x00000c0d08007986 */ /* 0x0005e4000c101906 */
.L_x_9:
[----:B------:R-:W-:Y:S05]  /*0c90*/  @!P0 EXIT ;  /* 0x000000000000894d */ /* 0x000fea0003800000 */
[----:B------:R-:W0:Y:S01]  /*0ca0*/  LDC.64 R4, c[0x0][0x390] ;  /* 0x0000e400ff047b82 */ /* 0x000e220000000a00 */
[----:B------:R-:W-:Y:S02]  /*0cb0*/  IMAD.IADD R3, R0, 0x1, R3 ;  /* 0x0000000100037824 */ /* 0x000fe400078e0203 */
[----:B------:R-:W-:-:S05]  /*0cc0*/  IMAD.MOV R0, RZ, RZ, -R2 ;  /* 0x000000ffff007224 */ /* 0x000fca00078e0a02 */
[----:B------:R-:W4:Y:S08]  /*0cd0*/  LDC.64 R6, c[0x0][0x388] ;  /* 0x0000e200ff067b82 */ /* 0x000f300000000a00 */
[----:B-123--:R-:W1:Y:S01]  /*0ce0*/  LDC.64 R8, c[0x0][0x380] ;  /* 0x0000e000ff087b82 */ /* 0x00ee620000000a00 */
[----:B0-----:R-:W-:-:S04]  /*0cf0*/  IMAD.WIDE.U32 R4, R3, 0x4, R4 ;  /* 0x0000000403047825 */ /* 0x001fc800078e0004 */
[----:B------:R-:W-:Y:S01]  /*0d00*/  IMAD.MOV.U32 R10, RZ, RZ, R4 ;  /* 0x000000ffff0a7224 */ /* 0x000fe200078e0004 */
[----:B------:R-:W-:Y:S01]  /*0d10*/  MOV R13, R5 ;  /* 0x00000005000d7202 */ /* 0x000fe20000000f00 */
[----:B----4-:R-:W-:-:S04]  /*0d20*/  IMAD.WIDE.U32 R6, R3, 0x4, R6 ;  /* 0x0000000403067825 */ /* 0x010fc800078e0006 */
[----:B------:R-:W-:Y:S02]  /*0d30*/  IMAD.MOV.U32 R11, RZ, RZ, R7 ;  /* 0x000000ffff0b7224 */ /* 0x000fe400078e0007 */
[----:B-1----:R-:W-:-:S07]  /*0d40*/  IMAD.WIDE.U32 R8, R3, 0x4, R8 ;  /* 0x0000000403087825 */ /* 0x002fce00078e0008 */
.L_x_10:
[----:B0-----:R-:W-:Y:S01]  /*0d50*/  MOV R2, R8 ;  /* 0x0000000800027202 */ /* 0x001fe20000000f00 */
[----:B------:R-:W-:Y:S01]  /*0d60*/  IMAD.MOV.U32 R3, RZ, RZ, R9 ;  /* 0x000000ffff037224 */ /* 0x000fe200078e0009 */
[----:B------:R-:W-:Y:S01]  /*0d70*/  MOV R5, R11 ;  /* 0x0000000b00057202 */ /* 0x000fe20000000f00 */
[----:B------:R-:W-:-:S03]  /*0d80*/  IMAD.MOV.U32 R4, RZ, RZ, R6 ;  /* 0x000000ffff047224 */ /* 0x000fc600078e0006 */
[----:B------:R0:W2:Y:S04]  /*0d90*/  LDG.E R2, desc[UR6][R2.64] ;  /* 0x0000000602027981 */ /* 0x0000a8000c1e1900 */
[----:B------:R-:W2:Y:S01]  /*0da0*/  LDG.E R5, desc[UR6][R4.64] ;  /* 0x0000000604057981 */ /* 0x000ea2000c1e1900 */
[----:B------:R-:W-:Y:S01]  /*0db0*/  VIADD R0, R0, 0x1 ;  /* 0x0000000100007836 */ /* 0x000fe20000000000 */
[----:B------:R-:W-:Y:S02]  /*0dc0*/  IADD3 R8, P3, PT, R8, 0x4, RZ ;  /* 0x0000000408087810 */ /* 0x000fe40007f7e0ff */
[----:B------:R-:W-:Y:S02]  /*0dd0*/  IADD3 R6, P2, PT, R6, 0x4, RZ ;  /* 0x0000000406067810 */ /* 0x000fe40007f5e0ff */
[----:B------:R-:W-:Y:S01]  /*0de0*/  ISETP.NE.AND P0, PT, R0, RZ, PT ;  /* 0x000000ff0000720c */ /* 0x000fe20003f05270 */
[----:B------:R-:W-:Y:S01]  /*0df0*/  IMAD.X R9, RZ, RZ, R9, P3 ;  /* 0x000000ffff097224 */ /* 0x000fe200018e0609 */
[----:B0-----:R-:W-:-:S02]  /*0e00*/  MOV R3, R13 ;  /* 0x0000000d00037202 */ /* 0x001fc40000000f00 */
[----:B------:R-:W-:Y:S01]  /*0e10*/  IADD3.X R11, PT, PT, RZ, R11, RZ, P2, !PT ;  /* 0x0000000bff0b7210 */ /* 0x000fe200017fe4ff */
[----:B--2---:R-:W-:Y:S02]  /*0e20*/  IMAD.IADD R7, R2, 0x1, R5 ;  /* 0x0000000102077824 */ /* 0x004fe400078e0205 */
[----:B------:R-:W-:Y:S01]  /*0e30*/  IMAD.MOV.U32 R2, RZ, RZ, R10 ;  /* 0x000000ffff027224 */ /* 0x000fe200078e000a */
[----:B------:R-:W-:-:S04]  /*0e40*/  IADD3 R10, P1, PT, R10, 0x4, RZ ;  /* 0x000000040a0a7810 */ /* 0x000fc80007f3e0ff */
[----:B------:R0:W-:Y:S01]  /*0e50*/  STG.E desc[UR6][R2.64], R7 ;  /* 0x0000000702007986 */ /* 0x0001e2000c101906 */
[----:B------:R-:W-:Y:S01]  /*0e60*/  IMAD.X R13, RZ, RZ, R13, P1 ;  /* 0x000000ffff0d7224 */ /* 0x000fe200008e060d */
[----:B------:R-:W-:Y:S07]  /*0e70*/  @P0 BRA `(.L_x_10) ;  /* 0xfffffffc00b40947 */ /* 0x000fee000383ffff */
[----:B------:R-:W-:Y:S05]  /*0e80*/  EXIT ;  /* 0x000000000000794d */ /* 0x000fea0003800000 */
.L_x_11:
        /* <DEDUP_REMOVED lines=15> */
.L_x_14:


//--------------------- .text._Z20matrixAddElementWisePiS_S_ii --------------------------
	.section	.text._Z20matrixAddElementWisePiS_S_ii,"ax",@progbits
	.align	128
        .global         _Z20matrixAddElementWisePiS_S_ii
        .type           _Z20matrixAddElementWisePiS_S_ii,@function
        .size           _Z20matrixAddElementWisePiS_S_ii,(.L_x_15 - _Z20matrixAddElementWisePiS_S_ii)
        .other          _Z20matrixAddElementWisePiS_S_ii,@"STO_CUDA_ENTRY STV_DEFAULT"
_Z20matrixAddElementWisePiS_S_ii:
.text._Z20matrixAddElementWisePiS_S_ii:
[----:B------:R-:W-:Y:S01]  /*0000*/  LDC R1, c[0x0][0x37c] ;  /* 0x0000df00ff017b82 */ /* 0x000fe20000000800 */
[----:B------:R-:W0:Y:S07]  /*0010*/  S2R R0, SR_TID.X ;  /* 0x0000000000007919 */ /* 0x000e2e0000002100 */
[----:B------:R-:W0:Y:S08]  /*0020*/  LDC.64 R8, c[0x0][0x398] ;  /* 0x0000e600ff087b82 */ /* 0x000e300000000a00 */
[----:B------:R-:W1:Y:S01]  /*0030*/  S2UR UR6, SR_CTAID.X ;  /* 0x00000000000679c3 */ /* 0x000e620000002500 */
[----:B0-----:R-:W-:-:S04]  /*0040*/  ISETP.GE.AND P0, PT, R0, R9, PT ;  /* 0x000000090000720c */ /* 0x001fc80003f06270 */
[----:B-1----:R-:W-:-:S13]  /*0050*/  ISETP.LE.OR P0, PT, R8, UR6, P0 ;  /* 0x0000000608007c0c */ /* 0x002fda0008703670 */
[----:B------:R-:W-:Y:S05]  /*0060*/  @P0 EXIT ;  /* 0x000000000000094d */ /* 0x000fea0003800000 */
[----:B------:R-:W0:Y:S01]  /*0070*/  LDC.64 R2, c[0x0][0x380] ;  /* 0x0000e000ff027b82 */ /* 0x000e220000000a00 */
[----:B------:R-:W1:Y:S01]  /*0080*/  LDCU.64 UR4, c[0x0][0x358] ;  /* 0x00006b00ff0477ac */ /* 0x000e620008000a00 */
[----:B------:R-:W-:-:S06]  /*0090*/  IMAD R9, R9, UR6, R0 ;  /* 0x0000000609097c24 */ /* 0x000fcc000f8e0200 */
[----:B------:R-:W2:Y:S08]  /*00a0*/  LDC.64 R4, c[0x0][0x388] ;  /* 0x0000e200ff047b82 */ /* 0x000eb00000000a00 */
[----:B------:R-:W3:Y:S01]  /*00b0*/  LDC.64 R6, c[0x0][0x390] ;  /* 0x0000e400ff067b82 */ /* 0x000ee20000000a00 */
[----:B0-----:R-:W-:-:S06]  /*00c0*/  IMAD.WIDE.U32 R2, R9, 0x4, R2 ;  /* 0x0000000409027825 */ /* 0x001fcc00078e0002 */
[----:B-1----:R-:W4:Y:S01]  /*00d0*/  LDG.E R2, desc[UR4][R2.64] ;  /* 0x0000000402027981 */ /* 0x002f22000c1e1900 */
[----:B--2---:R-:W-:-:S06]  /*00e0*/  IMAD.WIDE.U32 R4, R9, 0x4, R4 ;  /* 0x0000000409047825 */ /* 0x004fcc00078e0004 */
[----:B------:R-:W4:Y:S01]  /*00f0*/  LDG.E R5, desc[UR4][R4.64] ;  /* 0x0000000404057981 */ /* 0x000f22000c1e1900 */
[----:B---3--:R-:W-:Y:S01]  /*0100*/  IMAD.WIDE.U32 R6, R9, 0x4, R6 ;  /* 0x0000000409067825 */ /* 0x008fe200078e0006 */
[----:B----4-:R-:W-:-:S05]  /*0110*/  IADD3 R9, PT, PT, R2, R5, RZ ;  /* 0x0000000502097210 */ /* 0x010fca0007ffe0ff */
[----:B------:R-:W-:Y:S01]  /*0120*/  STG.E desc[UR4][R6.64], R9 ;  /* 0x0000000906007986 */ /* 0x000fe2000c101904 */
[----:B------:R-:W-:Y:S05]  /*0130*/  EXIT ;  /* 0x000000000000794d */ /* 0x000fea0003800000 */
.L_x_12:
        /* <DEDUP_REMOVED lines=12> */
.L_x_15:


//--------------------- .nv.shared.reserved.0     --------------------------
	.section	.nv.shared.reserved.0,"aw",@nobits
	.weak		__nv_reservedSMEM_offset_0_alias
	.size		__nv_reservedSMEM_offset_0_alias, 0, 64
	.other		__nv_reservedSMEM_offset_0_alias,@"STO_CUDA_RESERVED_SHARED STV_DEFAULT"
__nv_reservedSMEM_offset_0_alias:
	.zero		0
	.zero		64


//--------------------- .nv.constant0._Z19matrixAddColumnWisePiS_S_ii --------------------------
	.section	.nv.constant0._Z19matrixAddColumnWisePiS_S_ii,"a",@progbits
	.sectionflags	@""
	.align	4
.nv.constant0._Z19matrixAddColumnWisePiS_S_ii:
	.zero		928


//--------------------- .nv.constant0._Z16matrixAddRowWisePiS_S_ii --------------------------
	.section	.nv.constant0._Z16matrixAddRowWisePiS_S_ii,"a",@progbits
	.sectionflags	@""
	.align	4
.nv.constant0._Z16matrixAddRowWisePiS_S_ii:
	.zero		928


//--------------------- .nv.constant0._Z20matrixAddElementWisePiS_S_ii --------------------------
	.section	.nv.constant0._Z20matrixAddElementWisePiS_S_ii,"a",@progbits
	.sectionflags	@""
	.align	4
.nv.constant0._Z20matrixAddElementWisePiS_S_ii:
	.zero		928


//--------------------- SYMBOLS --------------------------

	.type		.nv.reservedSmem.offset0,@object
	.size		.nv.reservedSmem.offset0,0x4
